//
// Generated by NVIDIA NVVM Compiler
//
// Compiler Build ID: CL-36424714
// Cuda compilation tools, release 13.0, V13.0.88
// Based on NVVM 20.0.0
//

.version 9.0
.target sm_100
.address_size 64

	// .globl	_Z27calculateCoefficientsKernelPdS_PKdS1_iid
.func  (.param .align 16 .b8 func_retval0[16]) __internal_trig_reduction_slowpathd
(
	.param .b64 __internal_trig_reduction_slowpathd_param_0
)
;
.global .align 8 .b8 __cudart_i2opi_d[144] = {8, 93, 141, 31, 177, 95, 251, 107, 234, 146, 82, 138, 247, 57, 7, 61, 123, 241, 229, 235, 199, 186, 39, 117, 45, 234, 95, 158, 102, 63, 70, 79, 183, 9, 203, 39, 207, 126, 54, 109, 31, 109, 10, 90, 139, 17, 47, 239, 15, 152, 5, 222, 255, 151, 248, 31, 59, 40, 249, 189, 139, 95, 132, 156, 244, 57, 83, 131, 57, 214, 145, 57, 65, 126, 95, 180, 38, 112, 156, 233, 132, 68, 187, 46, 245, 53, 130, 232, 62, 167, 41, 177, 28, 235, 29, 254, 28, 146, 209, 9, 234, 46, 73, 6, 224, 210, 77, 66, 58, 110, 36, 183, 97, 197, 187, 222, 171, 99, 81, 254, 65, 144, 67, 60, 153, 149, 98, 219, 192, 221, 52, 245, 209, 87, 39, 252, 41, 21, 68, 78, 110, 131, 249, 162};
.global .align 16 .b8 __cudart_sin_cos_coeffs[128] = {70, 210, 176, 44, 241, 229, 90, 190, 146, 227, 172, 105, 227, 29, 199, 62, 161, 98, 219, 25, 160, 1, 42, 191, 24, 8, 17, 17, 17, 17, 129, 63, 84, 85, 85, 85, 85, 85, 197, 191, 0, 0, 0, 0, 0, 0, 0, 0, 0, 0, 0, 0, 0, 0, 0, 0, 100, 129, 253, 32, 131, 255, 168, 189, 40, 133, 239, 193, 167, 238, 33, 62, 217, 230, 6, 142, 79, 126, 146, 190, 233, 188, 221, 25, 160, 1, 250, 62, 71, 93, 193, 22, 108, 193, 86, 191, 81, 85, 85, 85, 85, 85, 165, 63, 0, 0, 0, 0, 0, 0, 224, 191, 0, 0, 0, 0, 0, 0, 240, 63};

.visible .entry _Z27calculateCoefficientsKernelPdS_PKdS1_iid(
	.param .u64 .ptr .align 1 _Z27calculateCoefficientsKernelPdS_PKdS1_iid_param_0,
	.param .u64 .ptr .align 1 _Z27calculateCoefficientsKernelPdS_PKdS1_iid_param_1,
	.param .u64 .ptr .align 1 _Z27calculateCoefficientsKernelPdS_PKdS1_iid_param_2,
	.param .u64 .ptr .align 1 _Z27calculateCoefficientsKernelPdS_PKdS1_iid_param_3,
	.param .u32 _Z27calculateCoefficientsKernelPdS_PKdS1_iid_param_4,
	.param .u32 _Z27calculateCoefficientsKernelPdS_PKdS1_iid_param_5,
	.param .f64 _Z27calculateCoefficientsKernelPdS_PKdS1_iid_param_6
)
{
	.reg .pred 	%p<12>;
	.reg .b32 	%r<31>;
	.reg .b64 	%rd<26>;
	.reg .b64 	%fd<86>;

	ld.param.u64 	%rd4, [_Z27calculateCoefficientsKernelPdS_PKdS1_iid_param_2];
	ld.param.u32 	%r13, [_Z27calculateCoefficientsKernelPdS_PKdS1_iid_param_4];
	ld.param.u32 	%r14, [_Z27calculateCoefficientsKernelPdS_PKdS1_iid_param_5];
	ld.param.f64 	%fd20, [_Z27calculateCoefficientsKernelPdS_PKdS1_iid_param_6];
	mov.u32 	%r1, %ctaid.x;
	setp.ge.s32 	%p1, %r1, %r14;
	@%p1 bra 	$L__BB0_14;
	mov.u32 	%r27, %tid.x;
	setp.ge.s32 	%p2, %r27, %r13;
	mov.f64 	%fd84, 0d0000000000000000;
	mov.f64 	%fd85, %fd84;
	@%p2 bra 	$L__BB0_13;
	add.s32 	%r15, %r1, 1;
	cvt.rn.f64.u32 	%fd23, %r15;
	mul.f64 	%fd1, %fd20, %fd23;
	cvta.to.global.u64 	%rd1, %rd4;
	mov.f64 	%fd85, 0d0000000000000000;
	mov.u64 	%rd12, __cudart_sin_cos_coeffs;
	mov.f64 	%fd84, %fd85;
$L__BB0_3:
	ld.param.u64 	%rd25, [_Z27calculateCoefficientsKernelPdS_PKdS1_iid_param_3];
	mul.wide.s32 	%rd6, %r27, 8;
	add.s64 	%rd7, %rd1, %rd6;
	ld.global.f64 	%fd24, [%rd7];
	mul.f64 	%fd4, %fd1, %fd24;
	cvta.to.global.u64 	%rd8, %rd25;
	add.s64 	%rd9, %rd8, %rd6;
	ld.global.f64 	%fd5, [%rd9];
	abs.f64 	%fd6, %fd4;
	setp.neu.f64 	%p3, %fd6, 0d7FF0000000000000;
	@%p3 bra 	$L__BB0_5;
	mov.f64 	%fd30, 0d0000000000000000;
	mul.rn.f64 	%fd82, %fd4, %fd30;
	mov.b32 	%r29, 1;
	bra.uni 	$L__BB0_8;
$L__BB0_5:
	mul.f64 	%fd25, %fd4, 0d3FE45F306DC9C883;
	cvt.rni.s32.f64 	%r28, %fd25;
	cvt.rn.f64.s32 	%fd26, %r28;
	fma.rn.f64 	%fd27, %fd26, 0dBFF921FB54442D18, %fd4;
	fma.rn.f64 	%fd28, %fd26, 0dBC91A62633145C00, %fd27;
	fma.rn.f64 	%fd82, %fd26, 0dB97B839A252049C0, %fd28;
	setp.ltu.f64 	%p4, %fd6, 0d41E0000000000000;
	@%p4 bra 	$L__BB0_7;
	{ // callseq 0, 0
	.param .b64 param0;
	st.param.f64 	[param0], %fd4;
	.param .align 16 .b8 retval0[16];
	call.uni (retval0), 
	__internal_trig_reduction_slowpathd, 
	(
	param0
	);
	ld.param.f64 	%fd82, [retval0];
	ld.param.b32 	%r28, [retval0+8];
	} // callseq 0
$L__BB0_7:
	add.s32 	%r29, %r28, 1;
$L__BB0_8:
	setp.neu.f64 	%p5, %fd6, 0d7FF0000000000000;
	shl.b32 	%r18, %r29, 6;
	cvt.u64.u32 	%rd10, %r18;
	and.b64  	%rd11, %rd10, 64;
	add.s64 	%rd13, %rd12, %rd11;
	mul.rn.f64 	%fd31, %fd82, %fd82;
	and.b32  	%r19, %r29, 1;
	setp.eq.b32 	%p6, %r19, 1;
	selp.f64 	%fd32, 0dBDA8FF8320FD8164, 0d3DE5DB65F9785EBA, %p6;
	ld.global.nc.v2.f64 	{%fd33, %fd34}, [%rd13];
	fma.rn.f64 	%fd35, %fd32, %fd31, %fd33;
	fma.rn.f64 	%fd36, %fd35, %fd31, %fd34;
	ld.global.nc.v2.f64 	{%fd37, %fd38}, [%rd13+16];
	fma.rn.f64 	%fd39, %fd36, %fd31, %fd37;
	fma.rn.f64 	%fd40, %fd39, %fd31, %fd38;
	ld.global.nc.v2.f64 	{%fd41, %fd42}, [%rd13+32];
	fma.rn.f64 	%fd43, %fd40, %fd31, %fd41;
	fma.rn.f64 	%fd44, %fd43, %fd31, %fd42;
	fma.rn.f64 	%fd45, %fd44, %fd82, %fd82;
	fma.rn.f64 	%fd46, %fd44, %fd31, 0d3FF0000000000000;
	selp.f64 	%fd47, %fd46, %fd45, %p6;
	and.b32  	%r20, %r29, 2;
	setp.eq.s32 	%p7, %r20, 0;
	mov.f64 	%fd48, 0d0000000000000000;
	sub.f64 	%fd49, %fd48, %fd47;
	selp.f64 	%fd50, %fd47, %fd49, %p7;
	fma.rn.f64 	%fd84, %fd5, %fd50, %fd84;
	@%p5 bra 	$L__BB0_10;
	mov.f64 	%fd56, 0d0000000000000000;
	mul.rn.f64 	%fd83, %fd4, %fd56;
	mov.b32 	%r30, 0;
	bra.uni 	$L__BB0_12;
$L__BB0_10:
	mul.f64 	%fd51, %fd4, 0d3FE45F306DC9C883;
	cvt.rni.s32.f64 	%r30, %fd51;
	cvt.rn.f64.s32 	%fd52, %r30;
	fma.rn.f64 	%fd53, %fd52, 0dBFF921FB54442D18, %fd4;
	fma.rn.f64 	%fd54, %fd52, 0dBC91A62633145C00, %fd53;
	fma.rn.f64 	%fd83, %fd52, 0dB97B839A252049C0, %fd54;
	setp.ltu.f64 	%p8, %fd6, 0d41E0000000000000;
	@%p8 bra 	$L__BB0_12;
	{ // callseq 1, 0
	.param .b64 param0;
	st.param.f64 	[param0], %fd4;
	.param .align 16 .b8 retval0[16];
	call.uni (retval0), 
	__internal_trig_reduction_slowpathd, 
	(
	param0
	);
	ld.param.f64 	%fd83, [retval0];
	ld.param.b32 	%r30, [retval0+8];
	} // callseq 1
$L__BB0_12:
	shl.b32 	%r23, %r30, 6;
	cvt.u64.u32 	%rd14, %r23;
	and.b64  	%rd15, %rd14, 64;
	add.s64 	%rd17, %rd12, %rd15;
	mul.rn.f64 	%fd57, %fd83, %fd83;
	and.b32  	%r24, %r30, 1;
	setp.eq.b32 	%p9, %r24, 1;
	selp.f64 	%fd58, 0dBDA8FF8320FD8164, 0d3DE5DB65F9785EBA, %p9;
	ld.global.nc.v2.f64 	{%fd59, %fd60}, [%rd17];
	fma.rn.f64 	%fd61, %fd58, %fd57, %fd59;
	fma.rn.f64 	%fd62, %fd61, %fd57, %fd60;
	ld.global.nc.v2.f64 	{%fd63, %fd64}, [%rd17+16];
	fma.rn.f64 	%fd65, %fd62, %fd57, %fd63;
	fma.rn.f64 	%fd66, %fd65, %fd57, %fd64;
	ld.global.nc.v2.f64 	{%fd67, %fd68}, [%rd17+32];
	fma.rn.f64 	%fd69, %fd66, %fd57, %fd67;
	fma.rn.f64 	%fd70, %fd69, %fd57, %fd68;
	fma.rn.f64 	%fd71, %fd70, %fd83, %fd83;
	fma.rn.f64 	%fd72, %fd70, %fd57, 0d3FF0000000000000;
	selp.f64 	%fd73, %fd72, %fd71, %p9;
	and.b32  	%r25, %r30, 2;
	setp.eq.s32 	%p10, %r25, 0;
	mov.f64 	%fd74, 0d0000000000000000;
	sub.f64 	%fd75, %fd74, %fd73;
	selp.f64 	%fd76, %fd73, %fd75, %p10;
	fma.rn.f64 	%fd85, %fd5, %fd76, %fd85;
	mov.u32 	%r26, %ntid.x;
	add.s32 	%r27, %r27, %r26;
	setp.lt.s32 	%p11, %r27, %r13;
	@%p11 bra 	$L__BB0_3;
$L__BB0_13:
	ld.param.u64 	%rd24, [_Z27calculateCoefficientsKernelPdS_PKdS1_iid_param_1];
	ld.param.u64 	%rd23, [_Z27calculateCoefficientsKernelPdS_PKdS1_iid_param_0];
	cvta.to.global.u64 	%rd18, %rd23;
	mul.wide.u32 	%rd19, %r1, 8;
	add.s64 	%rd20, %rd18, %rd19;
	atom.global.add.f64 	%fd77, [%rd20+8], %fd84;
	cvta.to.global.u64 	%rd21, %rd24;
	add.s64 	%rd22, %rd21, %rd19;
	atom.global.add.f64 	%fd78, [%rd22+8], %fd85;
$L__BB0_14:
	ret;

}
	// .globl	_Z21calculateSeriesKernelPdPKdS1_S1_iid
.visible .entry _Z21calculateSeriesKernelPdPKdS1_S1_iid(
	.param .u64 .ptr .align 1 _Z21calculateSeriesKernelPdPKdS1_S1_iid_param_0,
	.param .u64 .ptr .align 1 _Z21calculateSeriesKernelPdPKdS1_S1_iid_param_1,
	.param .u64 .ptr .align 1 _Z21calculateSeriesKernelPdPKdS1_S1_iid_param_2,
	.param .u64 .ptr .align 1 _Z21calculateSeriesKernelPdPKdS1_S1_iid_param_3,
	.param .u32 _Z21calculateSeriesKernelPdPKdS1_S1_iid_param_4,
	.param .u32 _Z21calculateSeriesKernelPdPKdS1_S1_iid_param_5,
	.param .f64 _Z21calculateSeriesKernelPdPKdS1_S1_iid_param_6
)
{
	.reg .pred 	%p<12>;
	.reg .b32 	%r<36>;
	.reg .b64 	%rd<30>;
	.reg .b64 	%fd<89>;

	ld.param.u64 	%rd9, [_Z21calculateSeriesKernelPdPKdS1_S1_iid_param_1];
	ld.param.u64 	%rd11, [_Z21calculateSeriesKernelPdPKdS1_S1_iid_param_2];
	ld.param.u64 	%rd10, [_Z21calculateSeriesKernelPdPKdS1_S1_iid_param_3];
	ld.param.u32 	%r14, [_Z21calculateSeriesKernelPdPKdS1_S1_iid_param_4];
	ld.param.u32 	%r13, [_Z21calculateSeriesKernelPdPKdS1_S1_iid_param_5];
	ld.param.f64 	%fd23, [_Z21calculateSeriesKernelPdPKdS1_S1_iid_param_6];
	cvta.to.global.u64 	%rd1, %rd11;
	mov.u32 	%r15, %ctaid.x;
	mov.u32 	%r16, %ntid.x;
	mov.u32 	%r17, %tid.x;
	mad.lo.s32 	%r1, %r15, %r16, %r17;
	setp.ge.s32 	%p1, %r1, %r14;
	@%p1 bra 	$L__BB1_14;
	cvta.to.global.u64 	%rd12, %rd9;
	ld.global.f64 	%fd1, [%rd1];
	mul.wide.s32 	%rd13, %r1, 8;
	add.s64 	%rd14, %rd12, %rd13;
	ld.global.f64 	%fd25, [%rd14];
	mul.f64 	%fd2, %fd23, %fd25;
	setp.lt.s32 	%p2, %r13, 1;
	mov.f64 	%fd88, 0d0000000000000000;
	@%p2 bra 	$L__BB1_13;
	neg.s32 	%r32, %r13;
	add.s64 	%rd29, %rd1, 8;
	cvta.to.global.u64 	%rd15, %rd10;
	add.s64 	%rd28, %rd15, 8;
	mov.f64 	%fd88, 0d0000000000000000;
	mov.f64 	%fd83, 0d3FF0000000000000;
	mov.u64 	%rd18, __cudart_sin_cos_coeffs;
$L__BB1_3:
	mul.f64 	%fd5, %fd2, %fd83;
	ld.global.f64 	%fd6, [%rd28];
	abs.f64 	%fd7, %fd5;
	setp.neu.f64 	%p3, %fd7, 0d7FF0000000000000;
	@%p3 bra 	$L__BB1_5;
	mov.f64 	%fd33, 0d0000000000000000;
	mul.rn.f64 	%fd85, %fd5, %fd33;
	mov.b32 	%r33, 0;
	bra.uni 	$L__BB1_7;
$L__BB1_5:
	mul.f64 	%fd28, %fd5, 0d3FE45F306DC9C883;
	cvt.rni.s32.f64 	%r33, %fd28;
	cvt.rn.f64.s32 	%fd29, %r33;
	fma.rn.f64 	%fd30, %fd29, 0dBFF921FB54442D18, %fd5;
	fma.rn.f64 	%fd31, %fd29, 0dBC91A62633145C00, %fd30;
	fma.rn.f64 	%fd85, %fd29, 0dB97B839A252049C0, %fd31;
	setp.ltu.f64 	%p4, %fd7, 0d41E0000000000000;
	@%p4 bra 	$L__BB1_7;
	{ // callseq 2, 0
	.param .b64 param0;
	st.param.f64 	[param0], %fd5;
	.param .align 16 .b8 retval0[16];
	call.uni (retval0), 
	__internal_trig_reduction_slowpathd, 
	(
	param0
	);
	ld.param.f64 	%fd85, [retval0];
	ld.param.b32 	%r33, [retval0+8];
	} // callseq 2
$L__BB1_7:
	setp.neu.f64 	%p5, %fd7, 0d7FF0000000000000;
	shl.b32 	%r20, %r33, 6;
	cvt.u64.u32 	%rd16, %r20;
	and.b64  	%rd17, %rd16, 64;
	add.s64 	%rd19, %rd18, %rd17;
	mul.rn.f64 	%fd34, %fd85, %fd85;
	and.b32  	%r21, %r33, 1;
	setp.eq.b32 	%p6, %r21, 1;
	selp.f64 	%fd35, 0dBDA8FF8320FD8164, 0d3DE5DB65F9785EBA, %p6;
	ld.global.nc.v2.f64 	{%fd36, %fd37}, [%rd19];
	fma.rn.f64 	%fd38, %fd35, %fd34, %fd36;
	fma.rn.f64 	%fd39, %fd38, %fd34, %fd37;
	ld.global.nc.v2.f64 	{%fd40, %fd41}, [%rd19+16];
	fma.rn.f64 	%fd42, %fd39, %fd34, %fd40;
	fma.rn.f64 	%fd43, %fd42, %fd34, %fd41;
	ld.global.nc.v2.f64 	{%fd44, %fd45}, [%rd19+32];
	fma.rn.f64 	%fd46, %fd43, %fd34, %fd44;
	fma.rn.f64 	%fd47, %fd46, %fd34, %fd45;
	fma.rn.f64 	%fd48, %fd47, %fd85, %fd85;
	fma.rn.f64 	%fd49, %fd47, %fd34, 0d3FF0000000000000;
	selp.f64 	%fd50, %fd49, %fd48, %p6;
	and.b32  	%r22, %r33, 2;
	setp.eq.s32 	%p7, %r22, 0;
	mov.f64 	%fd51, 0d0000000000000000;
	sub.f64 	%fd52, %fd51, %fd50;
	selp.f64 	%fd53, %fd50, %fd52, %p7;
	mul.f64 	%fd12, %fd6, %fd53;
	ld.global.f64 	%fd13, [%rd29];
	@%p5 bra 	$L__BB1_9;
	mov.f64 	%fd60, 0d0000000000000000;
	mul.rn.f64 	%fd87, %fd5, %fd60;
	mov.b32 	%r35, 1;
	bra.uni 	$L__BB1_12;
$L__BB1_9:
	mul.f64 	%fd54, %fd5, 0d3FE45F306DC9C883;
	cvt.rni.s32.f64 	%r34, %fd54;
	cvt.rn.f64.s32 	%fd55, %r34;
	fma.rn.f64 	%fd56, %fd55, 0dBFF921FB54442D18, %fd5;
	fma.rn.f64 	%fd57, %fd55, 0dBC91A62633145C00, %fd56;
	fma.rn.f64 	%fd87, %fd55, 0dB97B839A252049C0, %fd57;
	setp.ltu.f64 	%p8, %fd7, 0d41E0000000000000;
	@%p8 bra 	$L__BB1_11;
	{ // callseq 3, 0
	.param .b64 param0;
	st.param.f64 	[param0], %fd5;
	.param .align 16 .b8 retval0[16];
	call.uni (retval0), 
	__internal_trig_reduction_slowpathd, 
	(
	param0
	);
	ld.param.f64 	%fd87, [retval0];
	ld.param.b32 	%r34, [retval0+8];
	} // callseq 3
$L__BB1_11:
	add.s32 	%r35, %r34, 1;
$L__BB1_12:
	shl.b32 	%r25, %r35, 6;
	cvt.u64.u32 	%rd20, %r25;
	and.b64  	%rd21, %rd20, 64;
	mov.u64 	%rd22, __cudart_sin_cos_coeffs;
	add.s64 	%rd23, %rd22, %rd21;
	mul.rn.f64 	%fd61, %fd87, %fd87;
	and.b32  	%r26, %r35, 1;
	setp.eq.b32 	%p9, %r26, 1;
	selp.f64 	%fd62, 0dBDA8FF8320FD8164, 0d3DE5DB65F9785EBA, %p9;
	ld.global.nc.v2.f64 	{%fd63, %fd64}, [%rd23];
	fma.rn.f64 	%fd65, %fd62, %fd61, %fd63;
	fma.rn.f64 	%fd66, %fd65, %fd61, %fd64;
	ld.global.nc.v2.f64 	{%fd67, %fd68}, [%rd23+16];
	fma.rn.f64 	%fd69, %fd66, %fd61, %fd67;
	fma.rn.f64 	%fd70, %fd69, %fd61, %fd68;
	ld.global.nc.v2.f64 	{%fd71, %fd72}, [%rd23+32];
	fma.rn.f64 	%fd73, %fd70, %fd61, %fd71;
	fma.rn.f64 	%fd74, %fd73, %fd61, %fd72;
	fma.rn.f64 	%fd75, %fd74, %fd87, %fd87;
	fma.rn.f64 	%fd76, %fd74, %fd61, 0d3FF0000000000000;
	selp.f64 	%fd77, %fd76, %fd75, %p9;
	and.b32  	%r27, %r35, 2;
	setp.eq.s32 	%p10, %r27, 0;
	mov.f64 	%fd78, 0d0000000000000000;
	sub.f64 	%fd79, %fd78, %fd77;
	selp.f64 	%fd80, %fd77, %fd79, %p10;
	fma.rn.f64 	%fd81, %fd13, %fd80, %fd12;
	add.f64 	%fd88, %fd88, %fd81;
	add.f64 	%fd83, %fd83, 0d3FF0000000000000;
	add.s32 	%r32, %r32, 1;
	setp.ne.s32 	%p11, %r32, 0;
	add.s64 	%rd29, %rd29, 8;
	add.s64 	%rd28, %rd28, 8;
	@%p11 bra 	$L__BB1_3;
$L__BB1_13:
	ld.param.u64 	%rd27, [_Z21calculateSeriesKernelPdPKdS1_S1_iid_param_0];
	mov.u32 	%r28, %ctaid.x;
	mov.u32 	%r29, %ntid.x;
	mov.u32 	%r30, %tid.x;
	mad.lo.s32 	%r31, %r28, %r29, %r30;
	add.f64 	%fd82, %fd1, %fd88;
	cvta.to.global.u64 	%rd24, %rd27;
	mul.wide.s32 	%rd25, %r31, 8;
	add.s64 	%rd26, %rd24, %rd25;
	st.global.f64 	[%rd26], %fd82;
$L__BB1_14:
	ret;

}
	// .globl	_Z27normalizeCoefficientsKernelPdS_PKdS1_ii
.visible .entry _Z27normalizeCoefficientsKernelPdS_PKdS1_ii(
	.param .u64 .ptr .align 1 _Z27normalizeCoefficientsKernelPdS_PKdS1_ii_param_0,
	.param .u64 .ptr .align 1 _Z27normalizeCoefficientsKernelPdS_PKdS1_ii_param_1,
	.param .u64 .ptr .align 1 _Z27normalizeCoefficientsKernelPdS_PKdS1_ii_param_2,
	.param .u64 .ptr .align 1 _Z27normalizeCoefficientsKernelPdS_PKdS1_ii_param_3,
	.param .u32 _Z27normalizeCoefficientsKernelPdS_PKdS1_ii_param_4,
	.param .u32 _Z27normalizeCoefficientsKernelPdS_PKdS1_ii_param_5
)
{
	.reg .pred 	%p<2>;
	.reg .b32 	%r<8>;
	.reg .b64 	%rd<14>;
	.reg .b64 	%fd<8>;

	ld.param.u64 	%rd1, [_Z27normalizeCoefficientsKernelPdS_PKdS1_ii_param_0];
	ld.param.u64 	%rd2, [_Z27normalizeCoefficientsKernelPdS_PKdS1_ii_param_1];
	ld.param.u64 	%rd3, [_Z27normalizeCoefficientsKernelPdS_PKdS1_ii_param_2];
	ld.param.u64 	%rd4, [_Z27normalizeCoefficientsKernelPdS_PKdS1_ii_param_3];
	ld.param.u32 	%r2, [_Z27normalizeCoefficientsKernelPdS_PKdS1_ii_param_4];
	ld.param.u32 	%r3, [_Z27normalizeCoefficientsKernelPdS_PKdS1_ii_param_5];
	mov.u32 	%r4, %ctaid.x;
	mov.u32 	%r5, %ntid.x;
	mov.u32 	%r6, %tid.x;
	mad.lo.s32 	%r7, %r4, %r5, %r6;
	add.s32 	%r1, %r7, 1;
	setp.gt.s32 	%p1, %r1, %r3;
	@%p1 bra 	$L__BB2_2;
	cvta.to.global.u64 	%rd5, %rd3;
	cvta.to.global.u64 	%rd6, %rd1;
	cvta.to.global.u64 	%rd7, %rd4;
	cvta.to.global.u64 	%rd8, %rd2;
	mul.wide.s32 	%rd9, %r1, 8;
	add.s64 	%rd10, %rd5, %rd9;
	ld.global.f64 	%fd1, [%rd10];
	add.f64 	%fd2, %fd1, %fd1;
	cvt.rn.f64.s32 	%fd3, %r2;
	div.rn.f64 	%fd4, %fd2, %fd3;
	add.s64 	%rd11, %rd6, %rd9;
	st.global.f64 	[%rd11], %fd4;
	add.s64 	%rd12, %rd7, %rd9;
	ld.global.f64 	%fd5, [%rd12];
	add.f64 	%fd6, %fd5, %fd5;
	div.rn.f64 	%fd7, %fd6, %fd3;
	add.s64 	%rd13, %rd8, %rd9;
	st.global.f64 	[%rd13], %fd7;
$L__BB2_2:
	ret;

}
.func  (.param .align 16 .b8 func_retval0[16]) __internal_trig_reduction_slowpathd(
	.param .b64 __internal_trig_reduction_slowpathd_param_0
)
{
	.local .align 8 .b8 	__local_depot3[40];
	.reg .b64 	%SP;
	.reg .b64 	%SPL;
	.reg .pred 	%p<10>;
	.reg .b32 	%r<47>;
	.reg .b64 	%rd<74>;
	.reg .b64 	%fd<5>;

	mov.u64 	%SPL, __local_depot3;
	ld.param.f64 	%fd4, [__internal_trig_reduction_slowpathd_param_0];
	add.u64 	%rd1, %SPL, 0;
	{
	.reg .b32 %temp; 
	mov.b64 	{%temp, %r1}, %fd4;
	}
	shr.u32 	%r2, %r1, 20;
	and.b32  	%r3, %r2, 2047;
	setp.eq.s32 	%p1, %r3, 2047;
	mov.b32 	%r46, 0;
	@%p1 bra 	$L__BB3_9;
	add.s32 	%r20, %r3, -1024;
	mov.b64 	%rd20, %fd4;
	shl.b64 	%rd2, %rd20, 11;
	shr.u32 	%r4, %r20, 6;
	sub.s32 	%r45, 15, %r4;
	sub.s32 	%r21, 19, %r4;
	setp.lt.u32 	%p2, %r20, 128;
	selp.b32 	%r6, 18, %r21, %p2;
	setp.ge.s32 	%p3, %r45, %r6;
	mov.b64 	%rd70, 0;
	@%p3 bra 	$L__BB3_4;
	add.s32 	%r23, %r6, %r4;
	neg.s32 	%r43, %r23;
	or.b64  	%rd3, %rd2, -9223372036854775808;
	mov.b64 	%rd70, 0;
	mov.b32 	%r42, 0;
	mov.u64 	%rd25, __cudart_i2opi_d;
	mov.u32 	%r44, %r45;
$L__BB3_3:
	.pragma "nounroll";
	mul.wide.s32 	%rd22, %r42, 8;
	add.s64 	%rd23, %rd1, %rd22;
	mul.wide.s32 	%rd24, %r44, 8;
	add.s64 	%rd26, %rd25, %rd24;
	ld.global.nc.u64 	%rd27, [%rd26];
	{
	.reg .u32 %r0, %r1, %r2, %r3, %alo, %ahi, %blo, %bhi, %clo, %chi;
	mov.b64 	{%alo,%ahi}, %rd27;
	mov.b64 	{%blo,%bhi}, %rd3;
	mov.b64 	{%clo,%chi}, %rd70;
	mad.lo.cc.u32 	%r0, %alo, %blo, %clo;
	madc.hi.cc.u32 	%r1, %alo, %blo, %chi;
	madc.hi.u32 	%r2, %alo, %bhi, 0;
	mad.lo.cc.u32 	%r1, %alo, %bhi, %r1;
	madc.hi.cc.u32 	%r2, %ahi, %blo, %r2;
	madc.hi.u32 	%r3, %ahi, %bhi, 0;
	mad.lo.cc.u32 	%r1, %ahi, %blo, %r1;
	madc.lo.cc.u32 	%r2, %ahi, %bhi, %r2;
	addc.u32 	%r3, %r3, 0;
	mov.b64 	%rd28, {%r0,%r1};
	mov.b64 	%rd70, {%r2,%r3};
	}
	st.local.u64 	[%rd23], %rd28;
	add.s32 	%r44, %r44, 1;
	add.s32 	%r43, %r43, 1;
	add.s32 	%r42, %r42, 1;
	setp.ne.s32 	%p4, %r43, -15;
	mov.u32 	%r45, %r6;
	@%p4 bra 	$L__BB3_3;
$L__BB3_4:
	cvt.s64.s32 	%rd29, %r45;
	cvt.u64.u32 	%rd30, %r4;
	add.s64 	%rd31, %rd30, %rd29;
	shl.b64 	%rd32, %rd31, 3;
	add.s64 	%rd33, %rd1, %rd32;
	st.local.u64 	[%rd33+-120], %rd70;
	and.b32  	%r15, %r2, 63;
	ld.local.u64 	%rd72, [%rd1+16];
	ld.local.u64 	%rd71, [%rd1+24];
	setp.eq.s32 	%p5, %r15, 0;
	@%p5 bra 	$L__BB3_6;
	shl.b64 	%rd34, %rd71, %r15;
	shr.u64 	%rd35, %rd72, 1;
	xor.b32  	%r24, %r15, 63;
	shr.u64 	%rd36, %rd35, %r24;
	or.b64  	%rd71, %rd34, %rd36;
	ld.local.u64 	%rd37, [%rd1+8];
	shl.b64 	%rd38, %rd72, %r15;
	shr.u64 	%rd39, %rd37, 1;
	shr.u64 	%rd40, %rd39, %r24;
	or.b64  	%rd72, %rd38, %rd40;
$L__BB3_6:
	and.b32  	%r25, %r1, -2147483648;
	shr.u64 	%rd41, %rd71, 62;
	cvt.u32.u64 	%r26, %rd41;
	mov.b64 	{%r27, %r28}, %rd71;
	mov.b64 	{%r29, %r30}, %rd72;
	shf.l.wrap.b32 	%r31, %r30, %r27, 2;
	shf.l.wrap.b32 	%r32, %r27, %r28, 2;
	mov.b64 	%rd42, {%r31, %r32};
	shl.b64 	%rd43, %rd72, 2;
	shr.u64 	%rd44, %rd42, 63;
	cvt.u32.u64 	%r33, %rd44;
	add.s32 	%r34, %r33, %r26;
	setp.eq.s32 	%p6, %r25, 0;
	neg.s32 	%r35, %r34;
	selp.b32 	%r46, %r34, %r35, %p6;
	setp.gt.s64 	%p7, %rd42, -1;
	mov.b64 	%rd45, 0;
	{
	.reg .u32 %r0, %r1, %r2, %r3, %a0, %a1, %a2, %a3, %b0, %b1, %b2, %b3;
	mov.b64 	{%a0,%a1}, %rd45;
	mov.b64 	{%a2,%a3}, %rd45;
	mov.b64 	{%b0,%b1}, %rd43;
	mov.b64 	{%b2,%b3}, %rd42;
	sub.cc.u32 	%r0, %a0, %b0;
	subc.cc.u32 	%r1, %a1, %b1;
	subc.cc.u32 	%r2, %a2, %b2;
	subc.u32 	%r3, %a3, %b3;
	mov.b64 	%rd46, {%r0,%r1};
	mov.b64 	%rd47, {%r2,%r3};
	}
	xor.b32  	%r36, %r25, -2147483648;
	selp.b64 	%rd73, %rd42, %rd47, %p7;
	selp.b64 	%rd14, %rd43, %rd46, %p7;
	selp.b32 	%r17, %r25, %r36, %p7;
	clz.b64 	%r37, %rd73;
	cvt.u64.u32 	%rd15, %r37;
	setp.eq.s32 	%p8, %r37, 0;
	@%p8 bra 	$L__BB3_8;
	cvt.u32.u64 	%r38, %rd15;
	and.b32  	%r39, %r38, 63;
	shl.b64 	%rd48, %rd73, %r39;
	shr.u64 	%rd49, %rd14, 1;
	not.b32 	%r40, %r38;
	and.b32  	%r41, %r40, 63;
	shr.u64 	%rd50, %rd49, %r41;
	or.b64  	%rd73, %rd48, %rd50;
$L__BB3_8:
	mov.b64 	%rd51, -3958705157555305931;
	{
	.reg .u32 %r0, %r1, %r2, %r3, %alo, %ahi, %blo, %bhi;
	mov.b64 	{%alo,%ahi}, %rd73;
	mov.b64 	{%blo,%bhi}, %rd51;
	mul.lo.u32 	%r0, %alo, %blo;
	mul.hi.u32 	%r1, %alo, %blo;
	mad.lo.cc.u32 	%r1, %alo, %bhi, %r1;
	madc.hi.u32 	%r2, %alo, %bhi, 0;
	mad.lo.cc.u32 	%r1, %ahi, %blo, %r1;
	madc.hi.cc.u32 	%r2, %ahi, %blo, %r2;
	madc.hi.u32 	%r3, %ahi, %bhi, 0;
	mad.lo.cc.u32 	%r2, %ahi, %bhi, %r2;
	addc.u32 	%r3, %r3, 0;
	mov.b64 	%rd52, {%r0,%r1};
	mov.b64 	%rd53, {%r2,%r3};
	}
	setp.gt.s64 	%p9, %rd53, 0;
	{
	.reg .u32 %r0, %r1, %r2, %r3, %a0, %a1, %a2, %a3, %b0, %b1, %b2, %b3;
	mov.b64 	{%a0,%a1}, %rd52;
	mov.b64 	{%a2,%a3}, %rd53;
	mov.b64 	{%b0,%b1}, %rd52;
	mov.b64 	{%b2,%b3}, %rd53;
	add.cc.u32 	%r0, %a0, %b0;
	addc.cc.u32 	%r1, %a1, %b1;
	addc.cc.u32 	%r2, %a2, %b2;
	addc.u32 	%r3, %a3, %b3;
	mov.b64 	%rd54, {%r0,%r1};
	mov.b64 	%rd55, {%r2,%r3};
	}
	selp.b64 	%rd56, %rd55, %rd53, %p9;
	selp.s64 	%rd57, -1, 0, %p9;
	sub.s64 	%rd58, %rd57, %rd15;
	cvt.u64.u32 	%rd59, %r17;
	shl.b64 	%rd60, %rd59, 32;
	add.s64 	%rd61, %rd56, 1;
	shr.u64 	%rd62, %rd61, 10;
	add.s64 	%rd63, %rd62, 1;
	shr.u64 	%rd64, %rd63, 1;
	shl.b64 	%rd65, %rd58, 52;
	add.s64 	%rd66, %rd65, %rd64;
	add.s64 	%rd67, %rd66, 4602678819172646912;
	or.b64  	%rd68, %rd67, %rd60;
	mov.b64 	%fd4, %rd68;
$L__BB3_9:
	st.param.f64 	[func_retval0], %fd4;
	st.param.b32 	[func_retval0+8], %r46;
	ret;

}


// ===== COMPILED SASS (sm_100) =====

	.target	sm_100

	.elftype	@"ET_EXEC"


//--------------------- .note.nv.tkinfo           --------------------------
	.section	.note.nv.tkinfo,"",@"SHT_NOTE"
	.sectionflags	@"SHF_NOTE_NV_TKINFO"
	.tkinfo
        /*0018*/ 	.word	0x00000002
        /*0030*/ 	.string	""
        /*0030*/ 	.string	"ptxas"
        /*0030*/ 	.string	"Cuda compilation tools, release 13.0, V13.0.88"
        /*0030*/ 	.string	"Build cuda_13.0.r13.0/compiler.36424714_0"
        /*0030*/ 	.string	"-arch sm_100 -m 64 "



//--------------------- .note.nv.cuinfo           --------------------------
	.section	.note.nv.cuinfo,"",@"SHT_NOTE"
	.sectionflags	@"SHF_NOTE_NV_CUINFO"
        /*0018*/ 	.short	0x0002
        /*001a*/ 	.short	0x0064
        /*001c*/ 	.short	0x0082
	.zero		2


//--------------------- .nv.info                  --------------------------
	.section	.nv.info,"",@"SHT_CUDA_INFO"
	.align	4


	//----- nvinfo : EIATTR_REGCOUNT
	.align		4
        /*0000*/ 	.byte	0x04, 0x2f
        /*0002*/ 	.short	(.L_3 - .L_2)
	.align		4
.L_2:
        /*0004*/ 	.word	index@(_Z27calculateCoefficientsKernelPdS_PKdS1_iid)
        /*0008*/ 	.word	0x00000020


	//----- nvinfo : EIATTR_FRAME_SIZE
	.align		4
.L_3:
        /*000c*/ 	.byte	0x04, 0x11
        /*000e*/ 	.short	(.L_5 - .L_4)
	.align		4
.L_4:
        /*0010*/ 	.word	index@($_Z27calculateCoefficientsKernelPdS_PKdS1_iid$__internal_trig_reduction_slowpathd)
        /*0014*/ 	.word	0x00000028


	//----- nvinfo : EIATTR_FRAME_SIZE
	.align		4
.L_5:
        /*0018*/ 	.byte	0x04, 0x11
        /*001a*/ 	.short	(.L_7 - .L_6)
	.align		4
.L_6:
        /*001c*/ 	.word	index@(_Z27calculateCoefficientsKernelPdS_PKdS1_iid)
        /*0020*/ 	.word	0x00000028


	//----- nvinfo : EIATTR_REGCOUNT
	.align		4
.L_7:
        /*0024*/ 	.byte	0x04, 0x2f
        /*0026*/ 	.short	(.L_9 - .L_8)
	.align		4
.L_8:
        /*0028*/ 	.word	index@(_Z21calculateSeriesKernelPdPKdS1_S1_iid)
        /*002c*/ 	.word	0x00000026


	//----- nvinfo : EIATTR_FRAME_SIZE
	.align		4
.L_9:
        /*0030*/ 	.byte	0x04, 0x11
        /*0032*/ 	.short	(.L_11 - .L_10)
	.align		4
.L_10:
        /*0034*/ 	.word	index@($_Z21calculateSeriesKernelPdPKdS1_S1_iid$__internal_trig_reduction_slowpathd)
        /*0038*/ 	.word	0x00000028


	//----- nvinfo : EIATTR_FRAME_SIZE
	.align		4
.L_11:
        /*003c*/ 	.byte	0x04, 0x11
        /*003e*/ 	.short	(.L_13 - .L_12)
	.align		4
.L_12:
        /*0040*/ 	.word	index@(_Z21calculateSeriesKernelPdPKdS1_S1_iid)
        /*0044*/ 	.word	0x00000028


	//----- nvinfo : EIATTR_REGCOUNT
	.align		4
.L_13:
        /*0048*/ 	.byte	0x04, 0x2f
        /*004a*/ 	.short	(.L_15 - .L_14)
	.align		4
.L_14:
        /*004c*/ 	.word	index@(_Z27normalizeCoefficientsKernelPdS_PKdS1_ii)
        /*0050*/ 	.word	0x0000001b


	//----- nvinfo : EIATTR_FRAME_SIZE
	.align		4
.L_15:
        /*0054*/ 	.byte	0x04, 0x11
        /*0056*/ 	.short	(.L_17 - .L_16)
	.align		4
.L_16:
        /*0058*/ 	.word	index@($__internal_0_$__cuda_sm20_div_rn_f64_full)
        /*005c*/ 	.word	0x00000000


	//----- nvinfo : EIATTR_FRAME_SIZE
	.align		4
.L_17:
        /*0060*/ 	.byte	0x04, 0x11
        /*0062*/ 	.short	(.L_19 - .L_18)
	.align		4
.L_18:
        /*0064*/ 	.word	index@(_Z27normalizeCoefficientsKernelPdS_PKdS1_ii)
        /*0068*/ 	.word	0x00000000


	//----- nvinfo : EIATTR_MIN_STACK_SIZE
	.align		4
.L_19:
        /*006c*/ 	.byte	0x04, 0x12
        /*006e*/ 	.short	(.L_21 - .L_20)
	.align		4
.L_20:
        /*0070*/ 	.word	index@(_Z27normalizeCoefficientsKernelPdS_PKdS1_ii)
        /*0074*/ 	.word	0x00000000


	//----- nvinfo : EIATTR_MIN_STACK_SIZE
	.align		4
.L_21:
        /*0078*/ 	.byte	0x04, 0x12
        /*007a*/ 	.short	(.L_23 - .L_22)
	.align		4
.L_22:
        /*007c*/ 	.word	index@(_Z21calculateSeriesKernelPdPKdS1_S1_iid)
        /*0080*/ 	.word	0x00000028


	//----- nvinfo : EIATTR_MIN_STACK_SIZE
	.align		4
.L_23:
        /*0084*/ 	.byte	0x04, 0x12
        /*0086*/ 	.short	(.L_25 - .L_24)
	.align		4
.L_24:
        /*0088*/ 	.word	index@(_Z27calculateCoefficientsKernelPdS_PKdS1_iid)
        /*008c*/ 	.word	0x00000028
.L_25:


//--------------------- .nv.compat                --------------------------
	.section	.nv.compat,"",@"SHT_CUDA_COMPAT_INFO"
	.align	4
        /*0000*/ 	.byte	0x02, 0x09, 0x00, 0x00, 0x02, 0x02, 0x01, 0x00, 0x02, 0x05, 0x05, 0x00, 0x03, 0x07, 0x01, 0x01
        /*0010*/ 	.byte	0x02, 0x03, 0x00, 0x00, 0x02, 0x06, 0x01, 0x00, 0x04, 0x0b, 0x08, 0x00, 0x01, 0x00, 0x00, 0x00
        /*0020*/ 	.byte	0x00, 0x00, 0x00, 0x00


//--------------------- .nv.info._Z27normalizeCoefficientsKernelPdS_PKdS1_ii --------------------------
	.section	.nv.info._Z27normalizeCoefficientsKernelPdS_PKdS1_ii,"",@"SHT_CUDA_INFO"
	.sectionflags	@""
	.align	4


	//----- nvinfo : EIATTR_CUDA_API_VERSION
	.align		4
        /*0000*/ 	.byte	0x04, 0x37
        /*0002*/ 	.short	(.L_27 - .L_26)
.L_26:
        /*0004*/ 	.word	0x00000082


	//----- nvinfo : EIATTR_KPARAM_INFO
	.align		4
.L_27:
        /*0008*/ 	.byte	0x04, 0x17
        /*000a*/ 	.short	(.L_29 - .L_28)
.L_28:
        /*000c*/ 	.word	0x00000000
        /*0010*/ 	.short	0x0005
        /*0012*/ 	.short	0x0024
        /*0014*/ 	.byte	0x00, 0xf0, 0x11, 0x00


	//----- nvinfo : EIATTR_KPARAM_INFO
	.align		4
.L_29:
        /*0018*/ 	.byte	0x04, 0x17
        /*001a*/ 	.short	(.L_31 - .L_30)
.L_30:
        /*001c*/ 	.word	0x00000000
        /*0020*/ 	.short	0x0004
        /*0022*/ 	.short	0x0020
        /*0024*/ 	.byte	0x00, 0xf0, 0x11, 0x00


	//----- nvinfo : EIATTR_KPARAM_INFO
	.align		4
.L_31:
        /*0028*/ 	.byte	0x04, 0x17
        /*002a*/ 	.short	(.L_33 - .L_32)
.L_32:
        /*002c*/ 	.word	0x00000000
        /*0030*/ 	.short	0x0003
        /*0032*/ 	.short	0x0018
        /*0034*/ 	.byte	0x00, 0xf5, 0x21, 0x00


	//----- nvinfo : EIATTR_KPARAM_INFO
	.align		4
.L_33:
        /*0038*/ 	.byte	0x04, 0x17
        /*003a*/ 	.short	(.L_35 - .L_34)
.L_34:
        /*003c*/ 	.word	0x00000000
        /*0040*/ 	.short	0x0002
        /*0042*/ 	.short	0x0010
        /*0044*/ 	.byte	0x00, 0xf5, 0x21, 0x00


	//----- nvinfo : EIATTR_KPARAM_INFO
	.align		4
.L_35:
        /*0048*/ 	.byte	0x04, 0x17
        /*004a*/ 	.short	(.L_37 - .L_36)
.L_36:
        /*004c*/ 	.word	0x00000000
        /*0050*/ 	.short	0x0001
        /*0052*/ 	.short	0x0008
        /*0054*/ 	.byte	0x00, 0xf5, 0x21, 0x00


	//----- nvinfo : EIATTR_KPARAM_INFO
	.align		4
.L_37:
        /*0058*/ 	.byte	0x04, 0x17
        /*005a*/ 	.short	(.L_39 - .L_38)
.L_38:
        /*005c*/ 	.word	0x00000000
        /*0060*/ 	.short	0x0000
        /*0062*/ 	.short	0x0000
        /*0064*/ 	.byte	0x00, 0xf5, 0x21, 0x00


	//----- nvinfo : EIATTR_SPARSE_MMA_MASK
	.align		4
.L_39:
        /*0068*/ 	.byte	0x03, 0x50
        /*006a*/ 	.short	0x0000


	//----- nvinfo : EIATTR_MAXREG_COUNT
	.align		4
        /*006c*/ 	.byte	0x03, 0x1b
        /*006e*/ 	.short	0x00ff


	//----- nvinfo : EIATTR_MERCURY_ISA_VERSION
	.align		4
        /*0070*/ 	.byte	0x03, 0x5f
        /*0072*/ 	.short	0x0101


	//----- nvinfo : EIATTR_VRC_CTA_INIT_COUNT
	.align		4
        /*0074*/ 	.byte	0x02, 0x4a
	.zero		1
	.zero		1


	//----- nvinfo : EIATTR_EXIT_INSTR_OFFSETS
	.align		4
        /*0078*/ 	.byte	0x04, 0x1c
        /*007a*/ 	.short	(.L_41 - .L_40)


	//   ....[0]....
.L_40:
        /*007c*/ 	.word	0x00000080


	//   ....[1]....
        /*0080*/ 	.word	0x00000440


	//----- nvinfo : EIATTR_CRS_STACK_SIZE
	.align		4
.L_41:
        /*0084*/ 	.byte	0x04, 0x1e
        /*0086*/ 	.short	(.L_43 - .L_42)
.L_42:
        /*0088*/ 	.word	0x00000000


	//----- nvinfo : EIATTR_CBANK_PARAM_SIZE
	.align		4
.L_43:
        /*008c*/ 	.byte	0x03, 0x19
        /*008e*/ 	.short	0x0028


	//----- nvinfo : EIATTR_PARAM_CBANK
	.align		4
        /*0090*/ 	.byte	0x04, 0x0a
        /*0092*/ 	.short	(.L_45 - .L_44)
	.align		4
.L_44:
        /*0094*/ 	.word	index@(.nv.constant0._Z27normalizeCoefficientsKernelPdS_PKdS1_ii)
        /*0098*/ 	.short	0x0380
        /*009a*/ 	.short	0x0028


	//----- nvinfo : EIATTR_SW_WAR
	.align		4
.L_45:
        /*009c*/ 	.byte	0x04, 0x36
        /*009e*/ 	.short	(.L_47 - .L_46)
.L_46:
        /*00a0*/ 	.word	0x00000008
.L_47:


//--------------------- .nv.info._Z21calculateSeriesKernelPdPKdS1_S1_iid --------------------------
	.section	.nv.info._Z21calculateSeriesKernelPdPKdS1_S1_iid,"",@"SHT_CUDA_INFO"
	.sectionflags	@""
	.align	4


	//----- nvinfo : EIATTR_CUDA_API_VERSION
	.align		4
        /*0000*/ 	.byte	0x04, 0x37
        /*0002*/ 	.short	(.L_49 - .L_48)
.L_48:
        /*0004*/ 	.word	0x00000082


	//----- nvinfo : EIATTR_KPARAM_INFO
	.align		4
.L_49:
        /*0008*/ 	.byte	0x04, 0x17
        /*000a*/ 	.short	(.L_51 - .L_50)
.L_50:
        /*000c*/ 	.word	0x00000000
        /*0010*/ 	.short	0x0006
        /*0012*/ 	.short	0x0028
        /*0014*/ 	.byte	0x00, 0xf0, 0x21, 0x00


	//----- nvinfo : EIATTR_KPARAM_INFO
	.align		4
.L_51:
        /*0018*/ 	.byte	0x04, 0x17
        /*001a*/ 	.short	(.L_53 - .L_52)
.L_52:
        /*001c*/ 	.word	0x00000000
        /*0020*/ 	.short	0x0005
        /*0022*/ 	.short	0x0024
        /*0024*/ 	.byte	0x00, 0xf0, 0x11, 0x00


	//----- nvinfo : EIATTR_KPARAM_INFO
	.align		4
.L_53:
        /*0028*/ 	.byte	0x04, 0x17
        /*002a*/ 	.short	(.L_55 - .L_54)
.L_54:
        /*002c*/ 	.word	0x00000000
        /*0030*/ 	.short	0x0004
        /*0032*/ 	.short	0x0020
        /*0034*/ 	.byte	0x00, 0xf0, 0x11, 0x00


	//----- nvinfo : EIATTR_KPARAM_INFO
	.align		4
.L_55:
        /*0038*/ 	.byte	0x04, 0x17
        /*003a*/ 	.short	(.L_57 - .L_56)
.L_56:
        /*003c*/ 	.word	0x00000000
        /*0040*/ 	.short	0x0003
        /*0042*/ 	.short	0x0018
        /*0044*/ 	.byte	0x00, 0xf5, 0x21, 0x00


	//----- nvinfo : EIATTR_KPARAM_INFO
	.align		4
.L_57:
        /*0048*/ 	.byte	0x04, 0x17
        /*004a*/ 	.short	(.L_59 - .L_58)
.L_58:
        /*004c*/ 	.word	0x00000000
        /*0050*/ 	.short	0x0002
        /*0052*/ 	.short	0x0010
        /*0054*/ 	.byte	0x00, 0xf5, 0x21, 0x00


	//----- nvinfo : EIATTR_KPARAM_INFO
	.align		4
.L_59:
        /*0058*/ 	.byte	0x04, 0x17
        /*005a*/ 	.short	(.L_61 - .L_60)
.L_60:
        /*005c*/ 	.word	0x00000000
        /*0060*/ 	.short	0x0001
        /*0062*/ 	.short	0x0008
        /*0064*/ 	.byte	0x00, 0xf5, 0x21, 0x00


	//----- nvinfo : EIATTR_KPARAM_INFO
	.align		4
.L_61:
        /*0068*/ 	.byte	0x04, 0x17
        /*006a*/ 	.short	(.L_63 - .L_62)
.L_62:
        /*006c*/ 	.word	0x00000000
        /*0070*/ 	.short	0x0000
        /*0072*/ 	.short	0x0000
        /*0074*/ 	.byte	0x00, 0xf5, 0x21, 0x00


	//----- nvinfo : EIATTR_SPARSE_MMA_MASK
	.align		4
.L_63:
        /*0078*/ 	.byte	0x03, 0x50
        /*007a*/ 	.short	0x0000


	//----- nvinfo : EIATTR_MAXREG_COUNT
	.align		4
        /*007c*/ 	.byte	0x03, 0x1b
        /*007e*/ 	.short	0x00ff


	//----- nvinfo : EIATTR_MERCURY_ISA_VERSION
	.align		4
        /*0080*/ 	.byte	0x03, 0x5f
        /*0082*/ 	.short	0x0101


	//----- nvinfo : EIATTR_VRC_CTA_INIT_COUNT
	.align		4
        /*0084*/ 	.byte	0x02, 0x4a
	.zero		1
	.zero		1


	//----- nvinfo : EIATTR_EXIT_INSTR_OFFSETS
	.align		4
        /*0088*/ 	.byte	0x04, 0x1c
        /*008a*/ 	.short	(.L_65 - .L_64)


	//   ....[0]....
.L_64:
        /*008c*/ 	.word	0x00000080


	//   ....[1]....
        /*0090*/ 	.word	0x00000ae0


	//----- nvinfo : EIATTR_CRS_STACK_SIZE
	.align		4
.L_65:
        /*0094*/ 	.byte	0x04, 0x1e
        /*0096*/ 	.short	(.L_67 - .L_66)
.L_66:
        /*0098*/ 	.word	0x00000000


	//----- nvinfo : EIATTR_CBANK_PARAM_SIZE
	.align		4
.L_67:
        /*009c*/ 	.byte	0x03, 0x19
        /*009e*/ 	.short	0x0030


	//----- nvinfo : EIATTR_PARAM_CBANK
	.align		4
        /*00a0*/ 	.byte	0x04, 0x0a
        /*00a2*/ 	.short	(.L_69 - .L_68)
	.align		4
.L_68:
        /*00a4*/ 	.word	index@(.nv.constant0._Z21calculateSeriesKernelPdPKdS1_S1_iid)
        /*00a8*/ 	.short	0x0380
        /*00aa*/ 	.short	0x0030


	//----- nvinfo : EIATTR_SW_WAR
	.align		4
.L_69:
        /*00ac*/ 	.byte	0x04, 0x36
        /*00ae*/ 	.short	(.L_71 - .L_70)
.L_70:
        /*00b0*/ 	.word	0x00000008
.L_71:


//--------------------- .nv.info._Z27calculateCoefficientsKernelPdS_PKdS1_iid --------------------------
	.section	.nv.info._Z27calculateCoefficientsKernelPdS_PKdS1_iid,"",@"SHT_CUDA_INFO"
	.sectionflags	@""
	.align	4


	//----- nvinfo : EIATTR_CUDA_API_VERSION
	.align		4
        /*0000*/ 	.byte	0x04, 0x37
        /*0002*/ 	.short	(.L_73 - .L_72)
.L_72:
        /*0004*/ 	.word	0x00000082


	//----- nvinfo : EIATTR_KPARAM_INFO
	.align		4
.L_73:
        /*0008*/ 	.byte	0x04, 0x17
        /*000a*/ 	.short	(.L_75 - .L_74)
.L_74:
        /*000c*/ 	.word	0x00000000
        /*0010*/ 	.short	0x0006
        /*0012*/ 	.short	0x0028
        /*0014*/ 	.byte	0x00, 0xf0, 0x21, 0x00


	//----- nvinfo : EIATTR_KPARAM_INFO
	.align		4
.L_75:
        /*0018*/ 	.byte	0x04, 0x17
        /*001a*/ 	.short	(.L_77 - .L_76)
.L_76:
        /*001c*/ 	.word	0x00000000
        /*0020*/ 	.short	0x0005
        /*0022*/ 	.short	0x0024
        /*0024*/ 	.byte	0x00, 0xf0, 0x11, 0x00


	//----- nvinfo : EIATTR_KPARAM_INFO
	.align		4
.L_77:
        /*0028*/ 	.byte	0x04, 0x17
        /*002a*/ 	.short	(.L_79 - .L_78)
.L_78:
        /*002c*/ 	.word	0x00000000
        /*0030*/ 	.short	0x0004
        /*0032*/ 	.short	0x0020
        /*0034*/ 	.byte	0x00, 0xf0, 0x11, 0x00


	//----- nvinfo : EIATTR_KPARAM_INFO
	.align		4
.L_79:
        /*0038*/ 	.byte	0x04, 0x17
        /*003a*/ 	.short	(.L_81 - .L_80)
.L_80:
        /*003c*/ 	.word	0x00000000
        /*0040*/ 	.short	0x0003
        /*0042*/ 	.short	0x0018
        /*0044*/ 	.byte	0x00, 0xf5, 0x21, 0x00


	//----- nvinfo : EIATTR_KPARAM_INFO
	.align		4
.L_81:
        /*0048*/ 	.byte	0x04, 0x17
        /*004a*/ 	.short	(.L_83 - .L_82)
.L_82:
        /*004c*/ 	.word	0x00000000
        /*0050*/ 	.short	0x0002
        /*0052*/ 	.short	0x0010
        /*0054*/ 	.byte	0x00, 0xf5, 0x21, 0x00


	//----- nvinfo : EIATTR_KPARAM_INFO
	.align		4
.L_83:
        /*0058*/ 	.byte	0x04, 0x17
        /*005a*/ 	.short	(.L_85 - .L_84)
.L_84:
        /*005c*/ 	.word	0x00000000
        /*0060*/ 	.short	0x0001
        /*0062*/ 	.short	0x0008
        /*0064*/ 	.byte	0x00, 0xf5, 0x21, 0x00


	//----- nvinfo : EIATTR_KPARAM_INFO
	.align		4
.L_85:
        /*0068*/ 	.byte	0x04, 0x17
        /*006a*/ 	.short	(.L_87 - .L_86)
.L_86:
        /*006c*/ 	.word	0x00000000
        /*0070*/ 	.short	0x0000
        /*0072*/ 	.short	0x0000
        /*0074*/ 	.byte	0x00, 0xf5, 0x21, 0x00


	//----- nvinfo : EIATTR_SPARSE_MMA_MASK
	.align		4
.L_87:
        /*0078*/ 	.byte	0x03, 0x50
        /*007a*/ 	.short	0x0000


	//----- nvinfo : EIATTR_MAXREG_COUNT
	.align		4
        /*007c*/ 	.byte	0x03, 0x1b
        /*007e*/ 	.short	0x00ff


	//----- nvinfo : EIATTR_MERCURY_ISA_VERSION
	.align		4
        /*0080*/ 	.byte	0x03, 0x5f
        /*0082*/ 	.short	0x0101


	//----- nvinfo : EIATTR_VRC_CTA_INIT_COUNT
	.align		4
        /*0084*/ 	.byte	0x02, 0x4a
	.zero		1
	.zero		1


	//----- nvinfo : EIATTR_EXIT_INSTR_OFFSETS
	.align		4
        /*0088*/ 	.byte	0x04, 0x1c
        /*008a*/ 	.short	(.L_89 - .L_88)


	//   ....[0]....
.L_88:
        /*008c*/ 	.word	0x00000050


	//   ....[1]....
        /*0090*/ 	.word	0x000009d0


	//----- nvinfo : EIATTR_CRS_STACK_SIZE
	.align		4
.L_89:
        /*0094*/ 	.byte	0x04, 0x1e
        /*0096*/ 	.short	(.L_91 - .L_90)
.L_90:
        /*0098*/ 	.word	0x00000000


	//----- nvinfo : EIATTR_CBANK_PARAM_SIZE
	.align		4
.L_91:
        /*009c*/ 	.byte	0x03, 0x19
        /*009e*/ 	.short	0x0030


	//----- nvinfo : EIATTR_PARAM_CBANK
	.align		4
        /*00a0*/ 	.byte	0x04, 0x0a
        /*00a2*/ 	.short	(.L_93 - .L_92)
	.align		4
.L_92:
        /*00a4*/ 	.word	index@(.nv.constant0._Z27calculateCoefficientsKernelPdS_PKdS1_iid)
        /*00a8*/ 	.short	0x0380
        /*00aa*/ 	.short	0x0030


	//----- nvinfo : EIATTR_SW_WAR
	.align		4
.L_93:
        /*00ac*/ 	.byte	0x04, 0x36
        /*00ae*/ 	.short	(.L_95 - .L_94)
.L_94:
        /*00b0*/ 	.word	0x00000008
.L_95:


//--------------------- .nv.callgraph             --------------------------
	.section	.nv.callgraph,"",@"SHT_CUDA_CALLGRAPH"
	.align	4
	.sectionentsize	8
	.align		4
        /*0000*/ 	.word	0x00000000
	.align		4
        /*0004*/ 	.word	0xffffffff
	.align		4
        /*0008*/ 	.word	0x00000000
	.align		4
        /*000c*/ 	.word	0xfffffffe
	.align		4
        /*0010*/ 	.word	0x00000000
	.align		4
        /*0014*/ 	.word	0xfffffffd
	.align		4
        /*0018*/ 	.word	0x00000000
	.align		4
        /*001c*/ 	.word	0xfffffffc


//--------------------- .nv.constant4             --------------------------
	.section	.nv.constant4,"a",@progbits
	.align	8
	.align		8
.nv.constant4:
        /*0000*/ 	.dword	__cudart_i2opi_d
	.align		8
        /*0008*/ 	.dword	__cudart_sin_cos_coeffs


//--------------------- .text._Z27normalizeCoefficientsKernelPdS_PKdS1_ii --------------------------
	.section	.text._Z27normalizeCoefficientsKernelPdS_PKdS1_ii,"ax",@progbits
	.align	128
        .global         _Z27normalizeCoefficientsKernelPdS_PKdS1_ii
        .type           _Z27normalizeCoefficientsKernelPdS_PKdS1_ii,@function
        .size           _Z27normalizeCoefficientsKernelPdS_PKdS1_ii,(.L_x_43 - _Z27normalizeCoefficientsKernelPdS_PKdS1_ii)
        .other          _Z27normalizeCoefficientsKernelPdS_PKdS1_ii,@"STO_CUDA_ENTRY STV_DEFAULT"
_Z27normalizeCoefficientsKernelPdS_PKdS1_ii:
.text._Z27normalizeCoefficientsKernelPdS_PKdS1_ii:
[----:B------:R-:W-:Y:S01]  /*0000*/  LDC R1, c[0x0][0x37c] ;  /* 0x0000df00ff017b82 */ /* 0x000fe20000000800 */
[----:B------:R-:W0:Y:S07]  /*0010*/  S2R R3, SR_TID.X ;  /* 0x0000000000037919 */ /* 0x000e2e0000002100 */
[----:B------:R-:W0:Y:S01]  /*0020*/  S2UR UR4, SR_CTAID.X ;  /* 0x00000000000479c3 */ /* 0x000e220000002500 */
[----:B------:R-:W1:Y:S07]  /*0030*/  LDCU UR5, c[0x0][0x3a4] ;  /* 0x00007480ff0577ac */ /* 0x000e6e0008000800 */
[----:B------:R-:W0:Y:S02]  /*0040*/  LDC R0, c[0x0][0x360] ;  /* 0x0000d800ff007b82 */ /* 0x000e240000000800 */
[----:B0-----:R-:W-:-:S04]  /*0050*/  IMAD R0, R0, UR4, R3 ;  /* 0x0000000400007c24 */ /* 0x001fc8000f8e0203 */
[----:B------:R-:W-:-:S05]  /*0060*/  VIADD R0, R0, 0x1 ;  /* 0x0000000100007836 */ /* 0x000fca0000000000 */
[----:B-1----:R-:W-:-:S13]  /*0070*/  ISETP.GT.AND P0, PT, R0, UR5, PT ;  /* 0x0000000500007c0c */ /* 0x002fda000bf04270 */
[----:B------:R-:W-:Y:S05]  /*0080*/  @P0 EXIT ;  /* 0x000000000000094d */ /* 0x000fea0003800000 */
[----:B------:R-:W0:Y:S01]  /*0090*/  LDC.64 R2, c[0x0][0x390] ;  /* 0x0000e400ff027b82 */ /* 0x000e220000000a00 */
[----:B------:R-:W1:Y:S01]  /*00a0*/  LDCU.64 UR4, c[0x0][0x358] ;  /* 0x00006b00ff0477ac */ /* 0x000e620008000a00 */
[----:B------:R-:W2:Y:S01]  /*00b0*/  LDCU UR6, c[0x0][0x3a0] ;  /* 0x00007400ff0677ac */ /* 0x000ea20008000800 */
[----:B0-----:R-:W-:-:S06]  /*00c0*/  IMAD.WIDE R2, R0, 0x8, R2 ;  /* 0x0000000800027825 */ /* 0x001fcc00078e0202 */
[----:B-1----:R-:W3:Y:S01]  /*00d0*/  LDG.E.64 R2, desc[UR4][R2.64] ;  /* 0x0000000402027981 */ /* 0x002ee2000c1e1b00 */
[----:B--2---:R-:W0:Y:S01]  /*00e0*/  I2F.F64 R4, UR6 ;  /* 0x0000000600047d12 */ /* 0x004e220008201c00 */
[----:B------:R-:W-:Y:S01]  /*00f0*/  IMAD.MOV.U32 R6, RZ, RZ, 0x1 ;  /* 0x00000001ff067424 */ /* 0x000fe200078e00ff */
[----:B------:R-:W-:Y:S06]  /*0100*/  BSSY.RECONVERGENT B0, `(.L_x_0) ;  /* 0x0000015000007945 */ /* 0x000fec0003800200 */
[----:B0-----:R-:W0:Y:S02]  /*0110*/  MUFU.RCP64H R7, R5 ;  /* 0x0000000500077308 */ /* 0x001e240000001800 */
[----:B0-----:R-:W-:-:S08]  /*0120*/  DFMA R8, -R4, R6, 1 ;  /* 0x3ff000000408742b */ /* 0x001fd00000000106 */
[----:B------:R-:W-:-:S08]  /*0130*/  DFMA R8, R8, R8, R8 ;  /* 0x000000080808722b */ /* 0x000fd00000000008 */
[----:B------:R-:W-:-:S08]  /*0140*/  DFMA R8, R6, R8, R6 ;  /* 0x000000080608722b */ /* 0x000fd00000000006 */
[----:B------:R-:W-:-:S08]  /*0150*/  DFMA R10, -R4, R8, 1 ;  /* 0x3ff00000040a742b */ /* 0x000fd00000000108 */
[----:B------:R-:W-:Y:S02]  /*0160*/  DFMA R10, R8, R10, R8 ;  /* 0x0000000a080a722b */ /* 0x000fe40000000008 */
[----:B---3--:R-:W-:-:S08]  /*0170*/  DADD R6, R2, R2 ;  /* 0x0000000002067229 */ /* 0x008fd00000000002 */
[----:B------:R-:W-:Y:S02]  /*0180*/  DMUL R2, R6, R10 ;  /* 0x0000000a06027228 */ /* 0x000fe40000000000 */
[----:B------:R-:W-:-:S06]  /*0190*/  FSETP.GEU.AND P1, PT, |R7|, 6.5827683646048100446e-37, PT ;  /* 0x036000000700780b */ /* 0x000fcc0003f2e200 */
[----:B------:R-:W-:-:S08]  /*01a0*/  DFMA R8, -R4, R2, R6 ;  /* 0x000000020408722b */ /* 0x000fd00000000106 */
[----:B------:R-:W-:-:S10]  /*01b0*/  DFMA R2, R10, R8, R2 ;  /* 0x000000080a02722b */ /* 0x000fd40000000002 */
[----:B------:R-:W-:-:S05]  /*01c0*/  FFMA R8, RZ, R5, R3 ;  /* 0x00000005ff087223 */ /* 0x000fca0000000003 */
[----:B------:R-:W-:-:S13]  /*01d0*/  FSETP.GT.AND P0, PT, |R8|, 1.469367938527859385e-39, PT ;  /* 0x001000000800780b */ /* 0x000fda0003f04200 */
[----:B------:R-:W-:Y:S05]  /*01e0*/  @P0 BRA P1, `(.L_x_1) ;  /* 0x0000000000180947 */ /* 0x000fea0000800000 */
[----:B------:R-:W-:Y:S01]  /*01f0*/  IMAD.MOV.U32 R10, RZ, RZ, R6 ;  /* 0x000000ffff0a7224 */ /* 0x000fe200078e0006 */
[----:B------:R-:W-:Y:S01]  /*0200*/  MOV R12, 0x250 ;  /* 0x00000250000c7802 */ /* 0x000fe20000000f00 */
[----:B------:R-:W-:Y:S02]  /*0210*/  IMAD.MOV.U32 R11, RZ, RZ, R7 ;  /* 0x000000ffff0b7224 */ /* 0x000fe400078e0007 */
[----:B------:R-:W-:Y:S02]  /*0220*/  IMAD.MOV.U32 R8, RZ, RZ, R4 ;  /* 0x000000ffff087224 */ /* 0x000fe400078e0004 */
[----:B------:R-:W-:-:S07]  /*0230*/  IMAD.MOV.U32 R9, RZ, RZ, R5 ;  /* 0x000000ffff097224 */ /* 0x000fce00078e0005 */
[----:B------:R-:W-:Y:S05]  /*0240*/  CALL.REL.NOINC `($__internal_0_$__cuda_sm20_div_rn_f64_full) ;  /* 0x0000000000807944 */ /* 0x000fea0003c00000 */
.L_x_1:
[----:B------:R-:W-:Y:S05]  /*0250*/  BSYNC.RECONVERGENT B0 ;  /* 0x0000000000007941 */ /* 0x000fea0003800200 */
.L_x_0:
[----:B------:R-:W0:Y:S08]  /*0260*/  LDC.64 R6, c[0x0][0x380] ;  /* 0x0000e000ff067b82 */ /* 0x000e300000000a00 */
[----:B------:R-:W1:Y:S01]  /*0270*/  LDC.64 R8, c[0x0][0x398] ;  /* 0x0000e600ff087b82 */ /* 0x000e620000000a00 */
[----:B0-----:R-:W-:-:S05]  /*0280*/  IMAD.WIDE R6, R0, 0x8, R6 ;  /* 0x0000000800067825 */ /* 0x001fca00078e0206 */
[----:B------:R0:W-:Y:S01]  /*0290*/  STG.E.64 desc[UR4][R6.64], R2 ;  /* 0x0000000206007986 */ /* 0x0001e2000c101b04 */
[----:B-1----:R-:W-:-:S06]  /*02a0*/  IMAD.WIDE R8, R0, 0x8, R8 ;  /* 0x0000000800087825 */ /* 0x002fcc00078e0208 */
[----:B------:R-:W2:Y:S01]  /*02b0*/  LDG.E.64 R8, desc[UR4][R8.64] ;  /* 0x0000000408087981 */ /* 0x000ea2000c1e1b00 */
[----:B------:R-:W1:Y:S01]  /*02c0*/  MUFU.RCP64H R11, R5 ;  /* 0x00000005000b7308 */ /* 0x000e620000001800 */
[----:B------:R-:W-:Y:S01]  /*02d0*/  IMAD.MOV.U32 R10, RZ, RZ, 0x1 ;  /* 0x00000001ff0a7424 */ /* 0x000fe200078e00ff */
[----:B------:R-:W-:Y:S05]  /*02e0*/  BSSY.RECONVERGENT B0, `(.L_x_2) ;  /* 0x0000012000007945 */ /* 0x000fea0003800200 */
[----:B-1----:R-:W-:-:S08]  /*02f0*/  DFMA R12, -R4, R10, 1 ;  /* 0x3ff00000040c742b */ /* 0x002fd0000000010a */
[----:B------:R-:W-:-:S08]  /*0300*/  DFMA R12, R12, R12, R12 ;  /* 0x0000000c0c0c722b */ /* 0x000fd0000000000c */
[----:B------:R-:W-:-:S08]  /*0310*/  DFMA R12, R10, R12, R10 ;  /* 0x0000000c0a0c722b */ /* 0x000fd0000000000a */
[----:B------:R-:W-:-:S08]  /*0320*/  DFMA R14, -R4, R12, 1 ;  /* 0x3ff00000040e742b */ /* 0x000fd0000000010c */
[----:B------:R-:W-:Y:S02]  /*0330*/  DFMA R14, R12, R14, R12 ;  /* 0x0000000e0c0e722b */ /* 0x000fe4000000000c */
[----:B--2---:R-:W-:-:S08]  /*0340*/  DADD R10, R8, R8 ;  /* 0x00000000080a7229 */ /* 0x004fd00000000008 */
[----:B------:R-:W-:Y:S02]  /*0350*/  DMUL R12, R14, R10 ;  /* 0x0000000a0e0c7228 */ /* 0x000fe40000000000 */
[----:B------:R-:W-:-:S06]  /*0360*/  FSETP.GEU.AND P1, PT, |R11|, 6.5827683646048100446e-37, PT ;  /* 0x036000000b00780b */ /* 0x000fcc0003f2e200 */
[----:B0-----:R-:W-:-:S08]  /*0370*/  DFMA R2, -R4, R12, R10 ;  /* 0x0000000c0402722b */ /* 0x001fd0000000010a */
[----:B------:R-:W-:-:S10]  /*0380*/  DFMA R2, R14, R2, R12 ;  /* 0x000000020e02722b */ /* 0x000fd4000000000c */
[----:B------:R-:W-:-:S05]  /*0390*/  FFMA R6, RZ, R5, R3 ;  /* 0x00000005ff067223 */ /* 0x000fca0000000003 */
[----:B------:R-:W-:-:S13]  /*03a0*/  FSETP.GT.AND P0, PT, |R6|, 1.469367938527859385e-39, PT ;  /* 0x001000000600780b */ /* 0x000fda0003f04200 */
[----:B------:R-:W-:Y:S05]  /*03b0*/  @P0 BRA P1, `(.L_x_3) ;  /* 0x0000000000100947 */ /* 0x000fea0000800000 */
[----:B------:R-:W-:Y:S01]  /*03c0*/  IMAD.MOV.U32 R8, RZ, RZ, R4 ;  /* 0x000000ffff087224 */ /* 0x000fe200078e0004 */
[----:B------:R-:W-:Y:S01]  /*03d0*/  MOV R12, 0x400 ;  /* 0x00000400000c7802 */ /* 0x000fe20000000f00 */
[----:B------:R-:W-:-:S07]  /*03e0*/  IMAD.MOV.U32 R9, RZ, RZ, R5 ;  /* 0x000000ffff097224 */ /* 0x000fce00078e0005 */
[----:B------:R-:W-:Y:S05]  /*03f0*/  CALL.REL.NOINC `($__internal_0_$__cuda_sm20_div_rn_f64_full) ;  /* 0x0000000000147944 */ /* 0x000fea0003c00000 */
.L_x_3:
[----:B------:R-:W-:Y:S05]  /*0400*/  BSYNC.RECONVERGENT B0 ;  /* 0x0000000000007941 */ /* 0x000fea0003800200 */
.L_x_2:
[----:B------:R-:W0:Y:S02]  /*0410*/  LDC.64 R4, c[0x0][0x388] ;  /* 0x0000e200ff047b82 */ /* 0x000e240000000a00 */
[----:B0-----:R-:W-:-:S05]  /*0420*/  IMAD.WIDE R4, R0, 0x8, R4 ;  /* 0x0000000800047825 */ /* 0x001fca00078e0204 */
[----:B------:R-:W-:Y:S01]  /*0430*/  STG.E.64 desc[UR4][R4.64], R2 ;  /* 0x0000000204007986 */ /* 0x000fe2000c101b04 */
[----:B------:R-:W-:Y:S05]  /*0440*/  EXIT ;  /* 0x000000000000794d */ /* 0x000fea0003800000 */
        .weak           $__internal_0_$__cuda_sm20_div_rn_f64_full
        .type           $__internal_0_$__cuda_sm20_div_rn_f64_full,@function
        .size           $__internal_0_$__cuda_sm20_div_rn_f64_full,(.L_x_43 - $__internal_0_$__cuda_sm20_div_rn_f64_full)
$__internal_0_$__cuda_sm20_div_rn_f64_full:
[C---:B------:R-:W-:Y:S01]  /*0450*/  FSETP.GEU.AND P0, PT, |R9|.reuse, 1.469367938527859385e-39, PT ;  /* 0x001000000900780b */ /* 0x040fe20003f0e200 */
[----:B------:R-:W-:Y:S01]  /*0460*/  IMAD.MOV.U32 R18, RZ, RZ, 0x1 ;  /* 0x00000001ff127424 */ /* 0x000fe200078e00ff */
[----:B------:R-:W-:Y:S01]  /*0470*/  LOP3.LUT R6, R9, 0x800fffff, RZ, 0xc0, !PT ;  /* 0x800fffff09067812 */ /* 0x000fe200078ec0ff */
[----:B------:R-:W-:Y:S01]  /*0480*/  BSSY.RECONVERGENT B1, `(.L_x_4) ;  /* 0x0000055000017945 */ /* 0x000fe20003800200 */
[C---:B------:R-:W-:Y:S02]  /*0490*/  FSETP.GEU.AND P2, PT, |R11|.reuse, 1.469367938527859385e-39, PT ;  /* 0x001000000b00780b */ /* 0x040fe40003f4e200 */
[----:B------:R-:W-:Y:S01]  /*04a0*/  LOP3.LUT R7, R6, 0x3ff00000, RZ, 0xfc, !PT ;  /* 0x3ff0000006077812 */ /* 0x000fe200078efcff */
[----:B------:R-:W-:Y:S01]  /*04b0*/  IMAD.MOV.U32 R6, RZ, RZ, R8 ;  /* 0x000000ffff067224 */ /* 0x000fe200078e0008 */
[----:B------:R-:W-:Y:S02]  /*04c0*/  LOP3.LUT R13, R11, 0x7ff00000, RZ, 0xc0, !PT ;  /* 0x7ff000000b0d7812 */ /* 0x000fe400078ec0ff */
[----:B------:R-:W-:-:S03]  /*04d0*/  LOP3.LUT R16, R9, 0x7ff00000, RZ, 0xc0, !PT ;  /* 0x7ff0000009107812 */ /* 0x000fc600078ec0ff */
[----:B------:R-:W-:Y:S01]  /*04e0*/  @!P0 DMUL R6, R8, 8.98846567431157953865e+307 ;  /* 0x7fe0000008068828 */ /* 0x000fe20000000000 */
[----:B------:R-:W-:-:S03]  /*04f0*/  ISETP.GE.U32.AND P1, PT, R13, R16, PT ;  /* 0x000000100d00720c */ /* 0x000fc60003f26070 */
[----:B------:R-:W-:Y:S01]  /*0500*/  @!P2 LOP3.LUT R14, R9, 0x7ff00000, RZ, 0xc0, !PT ;  /* 0x7ff00000090ea812 */ /* 0x000fe200078ec0ff */
[----:B------:R-:W-:Y:S01]  /*0510*/  @!P2 IMAD.MOV.U32 R20, RZ, RZ, RZ ;  /* 0x000000ffff14a224 */ /* 0x000fe200078e00ff */
[----:B------:R-:W0:Y:S02]  /*0520*/  MUFU.RCP64H R19, R7 ;  /* 0x0000000700137308 */ /* 0x000e240000001800 */
[----:B------:R-:W-:Y:S01]  /*0530*/  @!P2 ISETP.GE.U32.AND P3, PT, R13, R14, PT ;  /* 0x0000000e0d00a20c */ /* 0x000fe20003f66070 */
[----:B------:R-:W-:-:S05]  /*0540*/  IMAD.MOV.U32 R14, RZ, RZ, 0x1ca00000 ;  /* 0x1ca00000ff0e7424 */ /* 0x000fca00078e00ff */
[----:B------:R-:W-:-:S04]  /*0550*/  @!P2 SEL R15, R14, 0x63400000, !P3 ;  /* 0x634000000e0fa807 */ /* 0x000fc80005800000 */
[----:B------:R-:W-:-:S04]  /*0560*/  @!P2 LOP3.LUT R15, R15, 0x80000000, R11, 0xf8, !PT ;  /* 0x800000000f0fa812 */ /* 0x000fc800078ef80b */
[----:B------:R-:W-:Y:S01]  /*0570*/  @!P2 LOP3.LUT R21, R15, 0x100000, RZ, 0xfc, !PT ;  /* 0x001000000f15a812 */ /* 0x000fe200078efcff */
[----:B0-----:R-:W-:-:S08]  /*0580*/  DFMA R2, R18, -R6, 1 ;  /* 0x3ff000001202742b */ /* 0x001fd00000000806 */
[----:B------:R-:W-:-:S08]  /*0590*/  DFMA R2, R2, R2, R2 ;  /* 0x000000020202722b */ /* 0x000fd00000000002 */
[----:B------:R-:W-:Y:S01]  /*05a0*/  DFMA R18, R18, R2, R18 ;  /* 0x000000021212722b */ /* 0x000fe20000000012 */
[----:B------:R-:W-:Y:S01]  /*05b0*/  SEL R3, R14, 0x63400000, !P1 ;  /* 0x634000000e037807 */ /* 0x000fe20004800000 */
[----:B------:R-:W-:-:S03]  /*05c0*/  IMAD.MOV.U32 R2, RZ, RZ, R10 ;  /* 0x000000ffff027224 */ /* 0x000fc600078e000a */
[----:B------:R-:W-:-:S03]  /*05d0*/  LOP3.LUT R3, R3, 0x800fffff, R11, 0xf8, !PT ;  /* 0x800fffff03037812 */ /* 0x000fc600078ef80b */
[----:B------:R-:W-:-:S03]  /*05e0*/  DFMA R22, R18, -R6, 1 ;  /* 0x3ff000001216742b */ /* 0x000fc60000000806 */
[----:B------:R-:W-:-:S05]  /*05f0*/  @!P2 DFMA R2, R2, 2, -R20 ;  /* 0x400000000202a82b */ /* 0x000fca0000000814 */
[----:B------:R-:W-:Y:S01]  /*0600*/  DFMA R18, R18, R22, R18 ;  /* 0x000000161212722b */ /* 0x000fe20000000012 */
[----:B------:R-:W-:Y:S02]  /*0610*/  IMAD.MOV.U32 R23, RZ, RZ, R13 ;  /* 0x000000ffff177224 */ /* 0x000fe400078e000d */
[----:B------:R-:W-:Y:S01]  /*0620*/  IMAD.MOV.U32 R22, RZ, RZ, R16 ;  /* 0x000000ffff167224 */ /* 0x000fe200078e0010 */
[----:B------:R-:W-:Y:S02]  /*0630*/  @!P0 LOP3.LUT R22, R7, 0x7ff00000, RZ, 0xc0, !PT ;  /* 0x7ff0000007168812 */ /* 0x000fe400078ec0ff */
[----:B------:R-:W-:Y:S02]  /*0640*/  @!P2 LOP3.LUT R23, R3, 0x7ff00000, RZ, 0xc0, !PT ;  /* 0x7ff000000317a812 */ /* 0x000fe400078ec0ff */
[----:B------:R-:W-:Y:S01]  /*0650*/  DMUL R20, R18, R2 ;  /* 0x0000000212147228 */ /* 0x000fe20000000000 */
[----:B------:R-:W-:Y:S02]  /*0660*/  VIADD R24, R22, 0xffffffff ;  /* 0xffffffff16187836 */ /* 0x000fe40000000000 */
[----:B------:R-:W-:-:S05]  /*0670*/  VIADD R15, R23, 0xffffffff ;  /* 0xffffffff170f7836 */ /* 0x000fca0000000000 */
[----:B------:R-:W-:Y:S01]  /*0680*/  DFMA R16, R20, -R6, R2 ;  /* 0x800000061410722b */ /* 0x000fe20000000002 */
[----:B------:R-:W-:-:S04]  /*0690*/  ISETP.GT.U32.AND P0, PT, R15, 0x7feffffe, PT ;  /* 0x7feffffe0f00780c */ /* 0x000fc80003f04070 */
[----:B------:R-:W-:-:S03]  /*06a0*/  ISETP.GT.U32.OR P0, PT, R24, 0x7feffffe, P0 ;  /* 0x7feffffe1800780c */ /* 0x000fc60000704470 */
[----:B------:R-:W-:-:S10]  /*06b0*/  DFMA R16, R18, R16, R20 ;  /* 0x000000101210722b */ /* 0x000fd40000000014 */
[----:B------:R-:W-:Y:S05]  /*06c0*/  @P0 BRA `(.L_x_5) ;  /* 0x00000000006c0947 */ /* 0x000fea0003800000 */
[----:B------:R-:W-:-:S04]  /*06d0*/  LOP3.LUT R18, R9, 0x7ff00000, RZ, 0xc0, !PT ;  /* 0x7ff0000009127812 */ /* 0x000fc800078ec0ff */
[CC--:B------:R-:W-:Y:S02]  /*06e0*/  VIADDMNMX R10, R13.reuse, -R18.reuse, 0xb9600000, !PT ;  /* 0xb96000000d0a7446 */ /* 0x0c0fe40007800912 */
[----:B------:R-:W-:Y:S02]  /*06f0*/  ISETP.GE.U32.AND P0, PT, R13, R18, PT ;  /* 0x000000120d00720c */ /* 0x000fe40003f06070 */
[----:B------:R-:W-:Y:S02]  /*0700*/  VIMNMX R10, PT, PT, R10, 0x46a00000, PT ;  /* 0x46a000000a0a7848 */ /* 0x000fe40003fe0100 */
[----:B------:R-:W-:-:S05]  /*0710*/  SEL R13, R14, 0x63400000, !P0 ;  /* 0x634000000e0d7807 */ /* 0x000fca0004000000 */
[----:B------:R-:W-:Y:S02]  /*0720*/  IMAD.IADD R13, R10, 0x1, -R13 ;  /* 0x000000010a0d7824 */ /* 0x000fe400078e0a0d */
[----:B------:R-:W-:Y:S02]  /*0730*/  IMAD.MOV.U32 R10, RZ, RZ, RZ ;  /* 0x000000ffff0a7224 */ /* 0x000fe400078e00ff */
[----:B------:R-:W-:-:S06]  /*0740*/  VIADD R11, R13, 0x7fe00000 ;  /* 0x7fe000000d0b7836 */ /* 0x000fcc0000000000 */
[----:B------:R-:W-:-:S10]  /*0750*/  DMUL R14, R16, R10 ;  /* 0x0000000a100e7228 */ /* 0x000fd40000000000 */
[----:B------:R-:W-:-:S13]  /*0760*/  FSETP.GTU.AND P0, PT, |R15|, 1.469367938527859385e-39, PT ;  /* 0x001000000f00780b */ /* 0x000fda0003f0c200 */
[----:B------:R-:W-:Y:S05]  /*0770*/  @P0 BRA `(.L_x_6) ;  /* 0x0000000000940947 */ /* 0x000fea0003800000 */
[----:B------:R-:W-:Y:S01]  /*0780*/  DFMA R2, R16, -R6, R2 ;  /* 0x800000061002722b */ /* 0x000fe20000000002 */
[----:B------:R-:W-:-:S09]  /*0790*/  IMAD.MOV.U32 R10, RZ, RZ, RZ ;  /* 0x000000ffff0a7224 */ /* 0x000fd200078e00ff */
[C---:B------:R-:W-:Y:S02]  /*07a0*/  FSETP.NEU.AND P0, PT, R3.reuse, RZ, PT ;  /* 0x000000ff0300720b */ /* 0x040fe40003f0d000 */
[----:B------:R-:W-:-:S04]  /*07b0*/  LOP3.LUT R9, R3, 0x80000000, R9, 0x48, !PT ;  /* 0x8000000003097812 */ /* 0x000fc800078e4809 */
[----:B------:R-:W-:-:S07]  /*07c0*/  LOP3.LUT R11, R9, R11, RZ, 0xfc, !PT ;  /* 0x0000000b090b7212 */ /* 0x000fce00078efcff */
[----:B------:R-:W-:Y:S05]  /*07d0*/  @!P0 BRA `(.L_x_6) ;  /* 0x00000000007c8947 */ /* 0x000fea0003800000 */
[----:B------:R-:W-:Y:S01]  /*07e0*/  IMAD.MOV R3, RZ, RZ, -R13 ;  /* 0x000000ffff037224 */ /* 0x000fe200078e0a0d */
[----:B------:R-:W-:Y:S01]  /*07f0*/  DMUL.RP R10, R16, R10 ;  /* 0x0000000a100a7228 */ /* 0x000fe20000008000 */
[----:B------:R-:W-:-:S06]  /*0800*/  IMAD.MOV.U32 R2, RZ, RZ, RZ ;  /* 0x000000ffff027224 */ /* 0x000fcc00078e00ff */
[----:B------:R-:W-:-:S03]  /*0810*/  DFMA R2, R14, -R2, R16 ;  /* 0x800000020e02722b */ /* 0x000fc60000000010 */
[----:B------:R-:W-:-:S03]  /*0820*/  LOP3.LUT R9, R11, R9, RZ, 0x3c, !PT ;  /* 0x000000090b097212 */ /* 0x000fc600078e3cff */
[----:B------:R-:W-:-:S04]  /*0830*/  IADD3 R2, PT, PT, -R13, -0x43300000, RZ ;  /* 0xbcd000000d027810 */ /* 0x000fc80007ffe1ff */
[----:B------:R-:W-:-:S04]  /*0840*/  FSETP.NEU.AND P0, PT, |R3|, R2, PT ;  /* 0x000000020300720b */ /* 0x000fc80003f0d200 */
[----:B------:R-:W-:Y:S02]  /*0850*/  FSEL R14, R10, R14, !P0 ;  /* 0x0000000e0a0e7208 */ /* 0x000fe40004000000 */
[----:B------:R-:W-:Y:S01]  /*0860*/  FSEL R15, R9, R15, !P0 ;  /* 0x0000000f090f7208 */ /* 0x000fe20004000000 */
[----:B------:R-:W-:Y:S06]  /*0870*/  BRA `(.L_x_6) ;  /* 0x0000000000547947 */ /* 0x000fec0003800000 */
.L_x_5:
[----:B------:R-:W-:-:S14]  /*0880*/  DSETP.NAN.AND P0, PT, R10, R10, PT ;  /* 0x0000000a0a00722a */ /* 0x000fdc0003f08000 */
[----:B------:R-:W-:Y:S05]  /*0890*/  @P0 BRA `(.L_x_7) ;  /* 0x0000000000440947 */ /* 0x000fea0003800000 */
[----:B------:R-:W-:-:S14]  /*08a0*/  DSETP.NAN.AND P0, PT, R8, R8, PT ;  /* 0x000000080800722a */ /* 0x000fdc0003f08000 */
[----:B------:R-:W-:Y:S05]  /*08b0*/  @P0 BRA `(.L_x_8) ;  /* 0x0000000000300947 */ /* 0x000fea0003800000 */
[----:B------:R-:W-:Y:S01]  /*08c0*/  ISETP.NE.AND P0, PT, R23, R22, PT ;  /* 0x000000161700720c */ /* 0x000fe20003f05270 */
[----:B------:R-:W-:Y:S02]  /*08d0*/  IMAD.MOV.U32 R14, RZ, RZ, 0x0 ;  /* 0x00000000ff0e7424 */ /* 0x000fe400078e00ff */
[----:B------:R-:W-:-:S10]  /*08e0*/  IMAD.MOV.U32 R15, RZ, RZ, -0x80000 ;  /* 0xfff80000ff0f7424 */ /* 0x000fd400078e00ff */
[----:B------:R-:W-:Y:S05]  /*08f0*/  @!P0 BRA `(.L_x_6) ;  /* 0x0000000000348947 */ /* 0x000fea0003800000 */
[----:B------:R-:W-:Y:S02]  /*0900*/  ISETP.NE.AND P0, PT, R23, 0x7ff00000, PT ;  /* 0x7ff000001700780c */ /* 0x000fe40003f05270 */
[----:B------:R-:W-:Y:S02]  /*0910*/  LOP3.LUT R15, R11, 0x80000000, R9, 0x48, !PT ;  /* 0x800000000b0f7812 */ /* 0x000fe400078e4809 */
[----:B------:R-:W-:-:S13]  /*0920*/  ISETP.EQ.OR P0, PT, R22, RZ, !P0 ;  /* 0x000000ff1600720c */ /* 0x000fda0004702670 */
[----:B------:R-:W-:Y:S01]  /*0930*/  @P0 LOP3.LUT R2, R15, 0x7ff00000, RZ, 0xfc, !PT ;  /* 0x7ff000000f020812 */ /* 0x000fe200078efcff */
[----:B------:R-:W-:Y:S02]  /*0940*/  @!P0 IMAD.MOV.U32 R14, RZ, RZ, RZ ;  /* 0x000000ffff0e8224 */ /* 0x000fe400078e00ff */
[----:B------:R-:W-:Y:S02]  /*0950*/  @P0 IMAD.MOV.U32 R14, RZ, RZ, RZ ;  /* 0x000000ffff0e0224 */ /* 0x000fe400078e00ff */
[----:B------:R-:W-:Y:S01]  /*0960*/  @P0 IMAD.MOV.U32 R15, RZ, RZ, R2 ;  /* 0x000000ffff0f0224 */ /* 0x000fe200078e0002 */
[----:B------:R-:W-:Y:S06]  /*0970*/  BRA `(.L_x_6) ;  /* 0x0000000000147947 */ /* 0x000fec0003800000 */
.L_x_8:
[----:B------:R-:W-:Y:S01]  /*0980*/  LOP3.LUT R15, R9, 0x80000, RZ, 0xfc, !PT ;  /* 0x00080000090f7812 */ /* 0x000fe200078efcff */
[----:B------:R-:W-:Y:S01]  /*0990*/  IMAD.MOV.U32 R14, RZ, RZ, R8 ;  /* 0x000000ffff0e7224 */ /* 0x000fe200078e0008 */
[----:B------:R-:W-:Y:S06]  /*09a0*/  BRA `(.L_x_6) ;  /* 0x0000000000087947 */ /* 0x000fec0003800000 */
.L_x_7:
[----:B------:R-:W-:Y:S01]  /*09b0*/  LOP3.LUT R15, R11, 0x80000, RZ, 0xfc, !PT ;  /* 0x000800000b0f7812 */ /* 0x000fe200078efcff */
[----:B------:R-:W-:-:S07]  /*09c0*/  IMAD.MOV.U32 R14, RZ, RZ, R10 ;  /* 0x000000ffff0e7224 */ /* 0x000fce00078e000a */
.L_x_6:
[----:B------:R-:W-:Y:S05]  /*09d0*/  BSYNC.RECONVERGENT B1 ;  /* 0x0000000000017941 */ /* 0x000fea0003800200 */
.L_x_4:
[----:B------:R-:W-:Y:S02]  /*09e0*/  IMAD.MOV.U32 R13, RZ, RZ, 0x0 ;  /* 0x00000000ff0d7424 */ /* 0x000fe400078e00ff */
[----:B------:R-:W-:Y:S02]  /*09f0*/  IMAD.MOV.U32 R2, RZ, RZ, R14 ;  /* 0x000000ffff027224 */ /* 0x000fe400078e000e */
[----:B------:R-:W-:Y:S01]  /*0a00*/  IMAD.MOV.U32 R3, RZ, RZ, R15 ;  /* 0x000000ffff037224 */ /* 0x000fe200078e000f */
[----:B------:R-:W-:Y:S06]  /*0a10*/  RET.REL.NODEC R12 `(_Z27normalizeCoefficientsKernelPdS_PKdS1_ii) ;  /* 0xfffffff40c787950 */ /* 0x000fec0003c3ffff */
.L_x_9:
[----:B------:R-:W-:-:S00]  /*0a20*/  BRA `(.L_x_9) ;  /* 0xfffffffc00fc7947 */ /* 0x000fc0000383ffff */
[----:B------:R-:W-:-:S00]  /*0a30*/  NOP ;  /* 0x0000000000007918 */ /* 0x000fc00000000000 */
        /* <DEDUP_REMOVED lines=12> */
.L_x_43:


//--------------------- .text._Z21calculateSeriesKernelPdPKdS1_S1_iid --------------------------
	.section	.text._Z21calculateSeriesKernelPdPKdS1_S1_iid,"ax",@progbits
	.align	128
        .global         _Z21calculateSeriesKernelPdPKdS1_S1_iid
        .type           _Z21calculateSeriesKernelPdPKdS1_S1_iid,@function
        .size           _Z21calculateSeriesKernelPdPKdS1_S1_iid,(.L_x_44 - _Z21calculateSeriesKernelPdPKdS1_S1_iid)
        .other          _Z21calculateSeriesKernelPdPKdS1_S1_iid,@"STO_CUDA_ENTRY STV_DEFAULT"
_Z21calculateSeriesKernelPdPKdS1_S1_iid:
.text._Z21calculateSeriesKernelPdPKdS1_S1_iid:
[----:B------:R-:W0:Y:S01]  /*0000*/  LDC R1, c[0x0][0x37c] ;  /* 0x0000df00ff017b82 */ /* 0x000e220000000800 */
[----:B------:R-:W1:Y:S07]  /*0010*/  S2R R0, SR_TID.X ;  /* 0x0000000000007919 */ /* 0x000e6e0000002100 */
[----:B------:R-:W1:Y:S01]  /*0020*/  S2UR UR4, SR_CTAID.X ;  /* 0x00000000000479c3 */ /* 0x000e620000002500 */
[----:B------:R-:W2:Y:S01]  /*0030*/  LDCU UR5, c[0x0][0x3a0] ;  /* 0x00007400ff0577ac */ /* 0x000ea20008000800 */
[----:B0-----:R-:W-:-:S06]  /*0040*/  VIADD R1, R1, 0xffffffd8 ;  /* 0xffffffd801017836 */ /* 0x001fcc0000000000 */
[----:B------:R-:W1:Y:S02]  /*0050*/  LDC R5, c[0x0][0x360] ;  /* 0x0000d800ff057b82 */ /* 0x000e640000000800 */
[----:B-1----:R-:W-:-:S05]  /*0060*/  IMAD R5, R5, UR4, R0 ;  /* 0x0000000405057c24 */ /* 0x002fca000f8e0200 */
[----:B--2---:R-:W-:-:S13]  /*0070*/  ISETP.GE.AND P0, PT, R5, UR5, PT ;  /* 0x0000000505007c0c */ /* 0x004fda000bf06270 */
[----:B------:R-:W-:Y:S05]  /*0080*/  @P0 EXIT ;  /* 0x000000000000094d */ /* 0x000fea0003800000 */
[----:B------:R-:W0:Y:S01]  /*0090*/  LDC.64 R6, c[0x0][0x388] ;  /* 0x0000e200ff067b82 */ /* 0x000e220000000a00 */
[----:B------:R-:W1:Y:S01]  /*00a0*/  LDCU.64 UR12, c[0x0][0x358] ;  /* 0x00006b00ff0c77ac */ /* 0x000e620008000a00 */
[----:B------:R-:W2:Y:S06]  /*00b0*/  LDCU UR4, c[0x0][0x3a4] ;  /* 0x00007480ff0477ac */ /* 0x000eac0008000800 */
[----:B------:R-:W3:Y:S01]  /*00c0*/  LDC.64 R2, c[0x0][0x390] ;  /* 0x0000e400ff027b82 */ /* 0x000ee20000000a00 */
[----:B------:R-:W4:Y:S01]  /*00d0*/  LDCU.64 UR6, c[0x0][0x3a8] ;  /* 0x00007500ff0677ac */ /* 0x000f220008000a00 */
[----:B0-----:R-:W-:-:S05]  /*00e0*/  IMAD.WIDE R6, R5, 0x8, R6 ;  /* 0x0000000805067825 */ /* 0x001fca00078e0206 */
[----:B-1----:R-:W4:Y:S04]  /*00f0*/  LDG.E.64 R4, desc[UR12][R6.64] ;  /* 0x0000000c06047981 */ /* 0x002f28000c1e1b00 */
[----:B---3--:R-:W5:Y:S01]  /*0100*/  LDG.E.64 R2, desc[UR12][R2.64] ;  /* 0x0000000c02027981 */ /* 0x008f62000c1e1b00 */
[----:B--2---:R-:W-:Y:S01]  /*0110*/  UISETP.GE.AND UP0, UPT, UR4, 0x1, UPT ;  /* 0x000000010400788c */ /* 0x004fe2000bf06270 */
[----:B------:R-:W-:Y:S01]  /*0120*/  CS2R R8, SRZ ;  /* 0x0000000000087805 */ /* 0x000fe2000001ff00 */
[----:B----4-:R-:W-:-:S07]  /*0130*/  DMUL R4, R4, UR6 ;  /* 0x0000000604047c28 */ /* 0x010fce0008000000 */
[----:B------:R-:W-:Y:S05]  /*0140*/  BRA.U !UP0, `(.L_x_10) ;  /* 0x0000000908447547 */ /* 0x000fea000b800000 */
[----:B------:R-:W0:Y:S01]  /*0150*/  LDCU.128 UR8, c[0x0][0x390] ;  /* 0x00007200ff0877ac */ /* 0x000e220008000c00 */
[----:B------:R-:W-:Y:S01]  /*0160*/  CS2R R8, SRZ ;  /* 0x0000000000087805 */ /* 0x000fe2000001ff00 */
[----:B------:R-:W-:Y:S02]  /*0170*/  IMAD.MOV.U32 R6, RZ, RZ, 0x0 ;  /* 0x00000000ff067424 */ /* 0x000fe400078e00ff */
[----:B------:R-:W-:Y:S01]  /*0180*/  IMAD.MOV.U32 R7, RZ, RZ, 0x3ff00000 ;  /* 0x3ff00000ff077424 */ /* 0x000fe200078e00ff */
[----:B------:R-:W1:Y:S01]  /*0190*/  LDCU.64 UR14, c[0x4][0x8] ;  /* 0x01000100ff0e77ac */ /* 0x000e620008000a00 */
[----:B------:R-:W-:Y:S02]  /*01a0*/  UIADD3 UR4, UPT, UPT, -UR4, URZ, URZ ;  /* 0x000000ff04047290 */ /* 0x000fe4000fffe1ff */
[----:B0-----:R-:W-:Y:S02]  /*01b0*/  UIADD3 UR7, UP0, UPT, UR8, 0x8, URZ ;  /* 0x0000000808077890 */ /* 0x001fe4000ff1e0ff */
[----:B------:R-:W-:-:S02]  /*01c0*/  UIADD3 UR5, UP1, UPT, UR10, 0x8, URZ ;  /* 0x000000080a057890 */ /* 0x000fc4000ff3e0ff */
[----:B------:R-:W-:Y:S02]  /*01d0*/  UIADD3.X UR8, UPT, UPT, URZ, UR9, URZ, UP0, !UPT ;  /* 0x00000009ff087290 */ /* 0x000fe400087fe4ff */
[----:B-1----:R-:W-:-:S12]  /*01e0*/  UIADD3.X UR6, UPT, UPT, URZ, UR11, URZ, UP1, !UPT ;  /* 0x0000000bff067290 */ /* 0x002fd80008ffe4ff */
.L_x_17:
[----:B------:R-:W-:Y:S02]  /*01f0*/  IMAD.U32 R26, RZ, RZ, UR5 ;  /* 0x00000005ff1a7e24 */ /* 0x000fe4000f8e00ff */
[----:B------:R-:W-:-:S06]  /*0200*/  IMAD.U32 R27, RZ, RZ, UR6 ;  /* 0x00000006ff1b7e24 */ /* 0x000fcc000f8e00ff */
[----:B-----5:R-:W5:Y:S01]  /*0210*/  LDG.E.64 R26, desc[UR12][R26.64] ;  /* 0x0000000c1a1a7981 */ /* 0x020f62000c1e1b00 */
[----:B------:R-:W-:Y:S01]  /*0220*/  DMUL R24, R4, R6 ;  /* 0x0000000604187228 */ /* 0x000fe20000000000 */
[----:B------:R-:W-:Y:S07]  /*0230*/  BSSY.RECONVERGENT B0, `(.L_x_11) ;  /* 0x000001c000007945 */ /* 0x000fee0003800200 */
[----:B------:R-:W-:-:S14]  /*0240*/  DSETP.NEU.AND P0, PT, |R24|, +INF , PT ;  /* 0x7ff000001800742a */ /* 0x000fdc0003f0d200 */
[----:B------:R-:W-:Y:S01]  /*0250*/  @!P0 DMUL R28, RZ, R24 ;  /* 0x00000018ff1c8228 */ /* 0x000fe20000000000 */
[----:B------:R-:W-:Y:S01]  /*0260*/  @!P0 IMAD.MOV.U32 R0, RZ, RZ, RZ ;  /* 0x000000ffff008224 */ /* 0x000fe200078e00ff */
[----:B------:R-:W-:Y:S09]  /*0270*/  @!P0 BRA `(.L_x_12) ;  /* 0x00000000005c8947 */ /* 0x000ff20003800000 */
[----:B------:R-:W-:Y:S01]  /*0280*/  UMOV UR10, 0x6dc9c883 ;  /* 0x6dc9c883000a7882 */ /* 0x000fe20000000000 */
[----:B------:R-:W-:Y:S01]  /*0290*/  UMOV UR11, 0x3fe45f30 ;  /* 0x3fe45f30000b7882 */ /* 0x000fe20000000000 */
[C---:B------:R-:W-:Y:S02]  /*02a0*/  DSETP.GE.AND P0, PT, |R24|.reuse, 2.14748364800000000000e+09, PT ;  /* 0x41e000001800742a */ /* 0x040fe40003f06200 */
[----:B------:R-:W-:Y:S01]  /*02b0*/  DMUL R10, R24, UR10 ;  /* 0x0000000a180a7c28 */ /* 0x000fe20008000000 */
[----:B------:R-:W-:Y:S01]  /*02c0*/  UMOV UR10, 0x54442d18 ;  /* 0x54442d18000a7882 */ /* 0x000fe20000000000 */
[----:B------:R-:W-:-:S04]  /*02d0*/  UMOV UR11, 0x3ff921fb ;  /* 0x3ff921fb000b7882 */ /* 0x000fc80000000000 */
[----:B------:R-:W0:Y:S08]  /*02e0*/  F2I.F64 R0, R10 ;  /* 0x0000000a00007311 */ /* 0x000e300000301100 */
[----:B0-----:R-:W0:Y:S02]  /*02f0*/  I2F.F64 R28, R0 ;  /* 0x00000000001c7312 */ /* 0x001e240000201c00 */
[----:B0-----:R-:W-:Y:S01]  /*0300*/  DFMA R12, R28, -UR10, R24 ;  /* 0x8000000a1c0c7c2b */ /* 0x001fe20008000018 */
[----:B------:R-:W-:Y:S01]  /*0310*/  UMOV UR10, 0x33145c00 ;  /* 0x33145c00000a7882 */ /* 0x000fe20000000000 */
[----:B------:R-:W-:-:S06]  /*0320*/  UMOV UR11, 0x3c91a626 ;  /* 0x3c91a626000b7882 */ /* 0x000fcc0000000000 */
[----:B------:R-:W-:Y:S01]  /*0330*/  DFMA R12, R28, -UR10, R12 ;  /* 0x8000000a1c0c7c2b */ /* 0x000fe2000800000c */
[----:B------:R-:W-:Y:S01]  /*0340*/  UMOV UR10, 0x252049c0 ;  /* 0x252049c0000a7882 */ /* 0x000fe20000000000 */
[----:B------:R-:W-:-:S06]  /*0350*/  UMOV UR11, 0x397b839a ;  /* 0x397b839a000b7882 */ /* 0x000fcc0000000000 */
[----:B------:R-:W-:Y:S01]  /*0360*/  DFMA R28, R28, -UR10, R12 ;  /* 0x8000000a1c1c7c2b */ /* 0x000fe2000800000c */
[----:B------:R-:W-:Y:S10]  /*0370*/  @!P0 BRA `(.L_x_12) ;  /* 0x00000000001c8947 */ /* 0x000ff40003800000 */
[----:B------:R-:W-:Y:S01]  /*0380*/  IMAD.MOV.U32 R16, RZ, RZ, R24 ;  /* 0x000000ffff107224 */ /* 0x000fe200078e0018 */
[----:B------:R-:W-:Y:S01]  /*0390*/  MOV R0, 0x3c0 ;  /* 0x000003c000007802 */ /* 0x000fe20000000f00 */
[----:B------:R-:W-:-:S07]  /*03a0*/  IMAD.MOV.U32 R12, RZ, RZ, R25 ;  /* 0x000000ffff0c7224 */ /* 0x000fce00078e0019 */
[----:B-----5:R-:W-:Y:S05]  /*03b0*/  CALL.REL.NOINC `($_Z21calculateSeriesKernelPdPKdS1_S1_iid$__internal_trig_reduction_slowpathd) ;  /* 0x0000000400cc7944 */ /* 0x020fea0003c00000 */
[----:B------:R-:W-:Y:S02]  /*03c0*/  IMAD.MOV.U32 R0, RZ, RZ, R14 ;  /* 0x000000ffff007224 */ /* 0x000fe400078e000e */
[----:B------:R-:W-:Y:S02]  /*03d0*/  IMAD.MOV.U32 R28, RZ, RZ, R16 ;  /* 0x000000ffff1c7224 */ /* 0x000fe400078e0010 */
[----:B------:R-:W-:-:S07]  /*03e0*/  IMAD.MOV.U32 R29, RZ, RZ, R17 ;  /* 0x000000ffff1d7224 */ /* 0x000fce00078e0011 */
.L_x_12:
[----:B------:R-:W-:Y:S05]  /*03f0*/  BSYNC.RECONVERGENT B0 ;  /* 0x0000000000007941 */ /* 0x000fea0003800200 */
.L_x_11:
[----:B------:R-:W-:-:S05]  /*0400*/  IMAD.SHL.U32 R10, R0, 0x40, RZ ;  /* 0x00000040000a7824 */ /* 0x000fca00078e00ff */
[----:B------:R-:W-:-:S04]  /*0410*/  LOP3.LUT R10, R10, 0x40, RZ, 0xc0, !PT ;  /* 0x000000400a0a7812 */ /* 0x000fc800078ec0ff */
[----:B------:R-:W-:-:S05]  /*0420*/  IADD3 R32, P0, PT, R10, UR14, RZ ;  /* 0x0000000e0a207c10 */ /* 0x000fca000ff1e0ff */
[----:B------:R-:W-:-:S05]  /*0430*/  IMAD.X R33, RZ, RZ, UR15, P0 ;  /* 0x0000000fff217e24 */ /* 0x000fca00080e06ff */
[----:B------:R-:W2:Y:S04]  /*0440*/  LDG.E.128.CONSTANT R12, desc[UR12][R32.64] ;  /* 0x0000000c200c7981 */ /* 0x000ea8000c1e9d00 */
[----:B------:R-:W3:Y:S04]  /*0450*/  LDG.E.128.CONSTANT R16, desc[UR12][R32.64+0x10] ;  /* 0x0000100c20107981 */ /* 0x000ee8000c1e9d00 */
[----:B------:R-:W4:Y:S01]  /*0460*/  LDG.E.128.CONSTANT R20, desc[UR12][R32.64+0x20] ;  /* 0x0000200c20147981 */ /* 0x000f22000c1e9d00 */
[----:B------:R-:W-:Y:S02]  /*0470*/  IMAD.U32 R10, RZ, RZ, UR7 ;  /* 0x00000007ff0a7e24 */ /* 0x000fe4000f8e00ff */
[----:B------:R-:W-:-:S06]  /*0480*/  IMAD.U32 R11, RZ, RZ, UR8 ;  /* 0x00000008ff0b7e24 */ /* 0x000fcc000f8e00ff */
[----:B------:R-:W5:Y:S01]  /*0490*/  LDG.E.64 R10, desc[UR12][R10.64] ;  /* 0x0000000c0a0a7981 */ /* 0x000f62000c1e1b00 */
[----:B------:R-:W-:Y:S01]  /*04a0*/  LOP3.LUT R30, R0, 0x1, RZ, 0xc0, !PT ;  /* 0x00000001001e7812 */ /* 0x000fe200078ec0ff */
[----:B------:R-:W-:Y:S01]  /*04b0*/  IMAD.MOV.U32 R34, RZ, RZ, 0x20fd8164 ;  /* 0x20fd8164ff227424 */ /* 0x000fe200078e00ff */
[----:B------:R-:W-:Y:S01]  /*04c0*/  DSETP.NEU.AND P1, PT, |R24|, +INF , PT ;  /* 0x7ff000001800742a */ /* 0x000fe20003f2d200 */
[----:B------:R-:W-:Y:S01]  /*04d0*/  BSSY.RECONVERGENT B0, `(.L_x_13) ;  /* 0x0000032000007945 */ /* 0x000fe20003800200 */
[----:B------:R-:W-:Y:S01]  /*04e0*/  ISETP.NE.U32.AND P0, PT, R30, 0x1, PT ;  /* 0x000000011e00780c */ /* 0x000fe20003f05070 */
[----:B------:R-:W-:-:S03]  /*04f0*/  IMAD.MOV.U32 R30, RZ, RZ, 0x3da8ff83 ;  /* 0x3da8ff83ff1e7424 */ /* 0x000fc600078e00ff */
[----:B------:R-:W-:Y:S02]  /*0500*/  FSEL R34, R34, -8.06006814911005101289e+34, !P0 ;  /* 0xf9785eba22227808 */ /* 0x000fe40004000000 */
[----:B------:R-:W-:Y:S01]  /*0510*/  FSEL R35, -R30, 0.11223486810922622681, !P0 ;  /* 0x3de5db651e237808 */ /* 0x000fe20004000100 */
[----:B------:R-:W-:-:S08]  /*0520*/  DMUL R30, R28, R28 ;  /* 0x0000001c1c1e7228 */ /* 0x000fd00000000000 */
[----:B--2---:R-:W-:-:S08]  /*0530*/  DFMA R12, R30, R34, R12 ;  /* 0x000000221e0c722b */ /* 0x004fd0000000000c */
[----:B------:R-:W-:-:S08]  /*0540*/  DFMA R12, R30, R12, R14 ;  /* 0x0000000c1e0c722b */ /* 0x000fd0000000000e */
[----:B---3--:R-:W-:-:S08]  /*0550*/  DFMA R12, R30, R12, R16 ;  /* 0x0000000c1e0c722b */ /* 0x008fd00000000010 */
[----:B------:R-:W-:-:S08]  /*0560*/  DFMA R12, R30, R12, R18 ;  /* 0x0000000c1e0c722b */ /* 0x000fd00000000012 */
[----:B----4-:R-:W-:-:S08]  /*0570*/  DFMA R12, R30, R12, R20 ;  /* 0x0000000c1e0c722b */ /* 0x010fd00000000014 */
[----:B------:R-:W-:-:S08]  /*0580*/  DFMA R12, R30, R12, R22 ;  /* 0x0000000c1e0c722b */ /* 0x000fd00000000016 */
[----:B------:R-:W-:Y:S02]  /*0590*/  DFMA R28, R12, R28, R28 ;  /* 0x0000001c0c1c722b */ /* 0x000fe4000000001c */
[----:B------:R-:W-:-:S10]  /*05a0*/  DFMA R12, R30, R12, 1 ;  /* 0x3ff000001e0c742b */ /* 0x000fd4000000000c */
[----:B------:R-:W-:Y:S02]  /*05b0*/  FSEL R14, R12, R28, !P0 ;  /* 0x0000001c0c0e7208 */ /* 0x000fe40004000000 */
[----:B------:R-:W-:Y:S01]  /*05c0*/  FSEL R15, R13, R29, !P0 ;  /* 0x0000001d0d0f7208 */ /* 0x000fe20004000000 */
[----:B------:R-:W-:Y:S01]  /*05d0*/  @!P1 DMUL R28, RZ, R24 ;  /* 0x00000018ff1c9228 */ /* 0x000fe20000000000 */
[----:B------:R-:W-:Y:S01]  /*05e0*/  LOP3.LUT P0, RZ, R0, 0x2, RZ, 0xc0, !PT ;  /* 0x0000000200ff7812 */ /* 0x000fe2000780c0ff */
[----:B------:R-:W-:-:S03]  /*05f0*/  @!P1 IMAD.MOV.U32 R0, RZ, RZ, 0x1 ;  /* 0x00000001ff009424 */ /* 0x000fc600078e00ff */
[----:B------:R-:W-:-:S10]  /*0600*/  DADD R12, RZ, -R14 ;  /* 0x00000000ff0c7229 */ /* 0x000fd4000000080e */
[----:B------:R-:W-:Y:S02]  /*0610*/  FSEL R12, R14, R12, !P0 ;  /* 0x0000000c0e0c7208 */ /* 0x000fe40004000000 */
[----:B------:R-:W-:-:S06]  /*0620*/  FSEL R13, R15, R13, !P0 ;  /* 0x0000000d0f0d7208 */ /* 0x000fcc0004000000 */
[----:B-----5:R-:W-:Y:S01]  /*0630*/  DMUL R26, R26, R12 ;  /* 0x0000000c1a1a7228 */ /* 0x020fe20000000000 */
[----:B------:R-:W-:Y:S10]  /*0640*/  @!P1 BRA `(.L_x_14) ;  /* 0x0000000000689947 */ /* 0x000ff40003800000 */
[----:B------:R-:W-:Y:S01]  /*0650*/  UMOV UR10, 0x6dc9c883 ;  /* 0x6dc9c883000a7882 */ /* 0x000fe20000000000 */
[----:B------:R-:W-:Y:S01]  /*0660*/  UMOV UR11, 0x3fe45f30 ;  /* 0x3fe45f30000b7882 */ /* 0x000fe20000000000 */
[C---:B------:R-:W-:Y:S01]  /*0670*/  DSETP.GE.AND P0, PT, |R24|.reuse, 2.14748364800000000000e+09, PT ;  /* 0x41e000001800742a */ /* 0x040fe20003f06200 */
[----:B------:R-:W-:Y:S01]  /*0680*/  BSSY.RECONVERGENT B1, `(.L_x_15) ;  /* 0x0000015000017945 */ /* 0x000fe20003800200 */
        /* <DEDUP_REMOVED lines=16> */
[----:B------:R-:W-:Y:S05]  /*0790*/  CALL.REL.NOINC `($_Z21calculateSeriesKernelPdPKdS1_S1_iid$__internal_trig_reduction_slowpathd) ;  /* 0x0000000000d47944 */ /* 0x000fea0003c00000 */
[----:B------:R-:W-:Y:S02]  /*07a0*/  IMAD.MOV.U32 R0, RZ, RZ, R14 ;  /* 0x000000ffff007224 */ /* 0x000fe400078e000e */
[----:B------:R-:W-:Y:S02]  /*07b0*/  IMAD.MOV.U32 R28, RZ, RZ, R16 ;  /* 0x000000ffff1c7224 */ /* 0x000fe400078e0010 */
[----:B------:R-:W-:-:S07]  /*07c0*/  IMAD.MOV.U32 R29, RZ, RZ, R17 ;  /* 0x000000ffff1d7224 */ /* 0x000fce00078e0011 */
.L_x_16:
[----:B------:R-:W-:Y:S05]  /*07d0*/  BSYNC.RECONVERGENT B1 ;  /* 0x0000000000017941 */ /* 0x000fea0003800200 */
.L_x_15:
[----:B------:R-:W-:-:S07]  /*07e0*/  VIADD R0, R0, 0x1 ;  /* 0x0000000100007836 */ /* 0x000fce0000000000 */
.L_x_14:
[----:B------:R-:W-:Y:S05]  /*07f0*/  BSYNC.RECONVERGENT B0 ;  /* 0x0000000000007941 */ /* 0x000fea0003800200 */
.L_x_13:
[----:B------:R-:W-:-:S05]  /*0800*/  IMAD.SHL.U32 R12, R0, 0x40, RZ ;  /* 0x00000040000c7824 */ /* 0x000fca00078e00ff */
[----:B------:R-:W-:-:S04]  /*0810*/  LOP3.LUT R12, R12, 0x40, RZ, 0xc0, !PT ;  /* 0x000000400c0c7812 */ /* 0x000fc800078ec0ff */
[----:B------:R-:W-:-:S05]  /*0820*/  IADD3 R30, P0, PT, R12, UR14, RZ ;  /* 0x0000000e0c1e7c10 */ /* 0x000fca000ff1e0ff */
[----:B------:R-:W-:-:S05]  /*0830*/  IMAD.X R31, RZ, RZ, UR15, P0 ;  /* 0x0000000fff1f7e24 */ /* 0x000fca00080e06ff */
[----:B------:R-:W2:Y:S04]  /*0840*/  LDG.E.128.CONSTANT R12, desc[UR12][R30.64] ;  /* 0x0000000c1e0c7981 */ /* 0x000ea8000c1e9d00 */
[----:B------:R-:W3:Y:S04]  /*0850*/  LDG.E.128.CONSTANT R16, desc[UR12][R30.64+0x10] ;  /* 0x0000100c1e107981 */ /* 0x000ee8000c1e9d00 */
[----:B------:R-:W4:Y:S01]  /*0860*/  LDG.E.128.CONSTANT R20, desc[UR12][R30.64+0x20] ;  /* 0x0000200c1e147981 */ /* 0x000f22000c1e9d00 */
[----:B------:R-:W-:Y:S01]  /*0870*/  LOP3.LUT R24, R0, 0x1, RZ, 0xc0, !PT ;  /* 0x0000000100187812 */ /* 0x000fe200078ec0ff */
[----:B------:R-:W-:Y:S01]  /*0880*/  IMAD.MOV.U32 R32, RZ, RZ, 0x20fd8164 ;  /* 0x20fd8164ff207424 */ /* 0x000fe200078e00ff */
[----:B------:R-:W-:Y:S01]  /*0890*/  UIADD3 UR7, UP0, UPT, UR7, 0x8, URZ ;  /* 0x0000000807077890 */ /* 0x000fe2000ff1e0ff */
[----:B------:R-:W-:Y:S01]  /*08a0*/  IMAD.MOV.U32 R33, RZ, RZ, 0x3da8ff83 ;  /* 0x3da8ff83ff217424 */ /* 0x000fe200078e00ff */
[----:B------:R-:W-:Y:S01]  /*08b0*/  ISETP.NE.U32.AND P0, PT, R24, 0x1, PT ;  /* 0x000000011800780c */ /* 0x000fe20003f05070 */
[----:B------:R-:W-:Y:S01]  /*08c0*/  DMUL R24, R28, R28 ;  /* 0x0000001c1c187228 */ /* 0x000fe20000000000 */
[----:B------:R-:W-:Y:S01]  /*08d0*/  UIADD3 UR4, UPT, UPT, UR4, 0x1, URZ ;  /* 0x0000000104047890 */ /* 0x000fe2000fffe0ff */
[----:B------:R-:W-:Y:S01]  /*08e0*/  DADD R6, R6, 1 ;  /* 0x3ff0000006067429 */ /* 0x000fe20000000000 */
[----:B------:R-:W-:Y:S01]  /*08f0*/  FSEL R32, R32, -8.06006814911005101289e+34, !P0 ;  /* 0xf9785eba20207808 */ /* 0x000fe20004000000 */
[----:B------:R-:W-:Y:S01]  /*0900*/  UIADD3.X UR8, UPT, UPT, URZ, UR8, URZ, UP0, !UPT ;  /* 0x00000008ff087290 */ /* 0x000fe200087fe4ff */
[----:B------:R-:W-:Y:S01]  /*0910*/  FSEL R33, -R33, 0.11223486810922622681, !P0 ;  /* 0x3de5db6521217808 */ /* 0x000fe20004000100 */
[----:B------:R-:W-:-:S02]  /*0920*/  UISETP.NE.AND UP0, UPT, UR4, URZ, UPT ;  /* 0x000000ff0400728c */ /* 0x000fc4000bf05270 */
[----:B------:R-:W-:-:S04]  /*0930*/  UIADD3 UR5, UP1, UPT, UR5, 0x8, URZ ;  /* 0x0000000805057890 */ /* 0x000fc8000ff3e0ff */
[----:B------:R-:W-:Y:S01]  /*0940*/  UIADD3.X UR6, UPT, UPT, URZ, UR6, URZ, UP1, !UPT ;  /* 0x00000006ff067290 */ /* 0x000fe20008ffe4ff */
        /* <DEDUP_REMOVED lines=9> */
[----:B------:R-:W-:Y:S02]  /*09e0*/  FSEL R15, R13, R29, !P0 ;  /* 0x0000001d0d0f7208 */ /* 0x000fe40004000000 */
[----:B------:R-:W-:-:S04]  /*09f0*/  LOP3.LUT P0, RZ, R0, 0x2, RZ, 0xc0, !PT ;  /* 0x0000000200ff7812 */ /* 0x000fc8000780c0ff */
[----:B------:R-:W-:-:S10]  /*0a00*/  DADD R12, RZ, -R14 ;  /* 0x00000000ff0c7229 */ /* 0x000fd4000000080e */
[----:B------:R-:W-:Y:S02]  /*0a10*/  FSEL R12, R14, R12, !P0 ;  /* 0x0000000c0e0c7208 */ /* 0x000fe40004000000 */
[----:B------:R-:W-:-:S06]  /*0a20*/  FSEL R13, R15, R13, !P0 ;  /* 0x0000000d0f0d7208 */ /* 0x000fcc0004000000 */
[----:B------:R-:W-:-:S08]  /*0a30*/  DFMA R10, R10, R12, R26 ;  /* 0x0000000c0a0a722b */ /* 0x000fd0000000001a */
[----:B------:R-:W-:Y:S01]  /*0a40*/  DADD R8, R10, R8 ;  /* 0x000000000a087229 */ /* 0x000fe20000000008 */
[----:B------:R-:W-:Y:S10]  /*0a50*/  BRA.U UP0, `(.L_x_17) ;  /* 0xfffffff500e47547 */ /* 0x000ff4000b83ffff */
.L_x_10:
[----:B------:R-:W0:Y:S01]  /*0a60*/  S2R R0, SR_TID.X ;  /* 0x0000000000007919 */ /* 0x000e220000002100 */
[----:B------:R-:W0:Y:S01]  /*0a70*/  S2UR UR9, SR_CTAID.X ;  /* 0x00000000000979c3 */ /* 0x000e220000002500 */
[----:B-----5:R-:W-:-:S07]  /*0a80*/  DADD R2, R2, R8 ;  /* 0x0000000002027229 */ /* 0x020fce0000000008 */
[----:B------:R-:W0:Y:S08]  /*0a90*/  LDC R7, c[0x0][0x360] ;  /* 0x0000d800ff077b82 */ /* 0x000e300000000800 */
[----:B------:R-:W1:Y:S01]  /*0aa0*/  LDC.64 R4, c[0x0][0x380] ;  /* 0x0000e000ff047b82 */ /* 0x000e620000000a00 */
[----:B0-----:R-:W-:-:S04]  /*0ab0*/  IMAD R7, R7, UR9, R0 ;  /* 0x0000000907077c24 */ /* 0x001fc8000f8e0200 */
[----:B-1----:R-:W-:-:S05]  /*0ac0*/  IMAD.WIDE R4, R7, 0x8, R4 ;  /* 0x0000000807047825 */ /* 0x002fca00078e0204 */
[----:B------:R-:W-:Y:S01]  /*0ad0*/  STG.E.64 desc[UR12][R4.64], R2 ;  /* 0x0000000204007986 */ /* 0x000fe2000c101b0c */
[----:B------:R-:W-:Y:S05]  /*0ae0*/  EXIT ;  /* 0x000000000000794d */ /* 0x000fea0003800000 */
        .type           $_Z21calculateSeriesKernelPdPKdS1_S1_iid$__internal_trig_reduction_slowpathd,@function
        .size           $_Z21calculateSeriesKernelPdPKdS1_S1_iid$__internal_trig_reduction_slowpathd,(.L_x_44 - $_Z21calculateSeriesKernelPdPKdS1_S1_iid$__internal_trig_reduction_slowpathd)
$_Z21calculateSeriesKernelPdPKdS1_S1_iid$__internal_trig_reduction_slowpathd:
[--C-:B------:R-:W-:Y:S01]  /*0af0*/  SHF.R.U32.HI R13, RZ, 0x14, R12.reuse ;  /* 0x00000014ff0d7819 */ /* 0x100fe2000001160c */
[----:B------:R-:W-:Y:S02]  /*0b00*/  IMAD.MOV.U32 R17, RZ, RZ, R12 ;  /* 0x000000ffff117224 */ /* 0x000fe400078e000c */
[----:B------:R-:W-:Y:S01]  /*0b10*/  IMAD.MOV.U32 R14, RZ, RZ, RZ ;  /* 0x000000ffff0e7224 */ /* 0x000fe200078e00ff */
[----:B------:R-:W-:-:S04]  /*0b20*/  LOP3.LUT R15, R13, 0x7ff, RZ, 0xc0, !PT ;  /* 0x000007ff0d0f7812 */ /* 0x000fc800078ec0ff */
[----:B------:R-:W-:-:S13]  /*0b30*/  ISETP.NE.AND P0, PT, R15, 0x7ff, PT ;  /* 0x000007ff0f00780c */ /* 0x000fda0003f05270 */
[----:B------:R-:W-:Y:S05]  /*0b40*/  @!P0 BRA `(.L_x_18) ;  /* 0x0000000800488947 */ /* 0x000fea0003800000 */
[----:B------:R-:W-:Y:S01]  /*0b50*/  VIADD R15, R15, 0xfffffc00 ;  /* 0xfffffc000f0f7836 */ /* 0x000fe20000000000 */
[----:B------:R-:W-:Y:S01]  /*0b60*/  BSSY.RECONVERGENT B2, `(.L_x_19) ;  /* 0x000002f000027945 */ /* 0x000fe20003800200 */
[----:B------:R-:W-:-:S03]  /*0b70*/  CS2R R20, SRZ ;  /* 0x0000000000147805 */ /* 0x000fc6000001ff00 */
[----:B------:R-:W-:Y:S02]  /*0b80*/  SHF.R.U32.HI R14, RZ, 0x6, R15 ;  /* 0x00000006ff0e7819 */ /* 0x000fe4000001160f */
[----:B------:R-:W-:Y:S02]  /*0b90*/  ISETP.GE.U32.AND P0, PT, R15, 0x80, PT ;  /* 0x000000800f00780c */ /* 0x000fe40003f06070 */
[C---:B------:R-:W-:Y:S02]  /*0ba0*/  IADD3 R15, PT, PT, -R14.reuse, 0x13, RZ ;  /* 0x000000130e0f7810 */ /* 0x040fe40007ffe1ff */
[----:B------:R-:W-:Y:S02]  /*0bb0*/  IADD3 R31, PT, PT, -R14, 0xf, RZ ;  /* 0x0000000f0e1f7810 */ /* 0x000fe40007ffe1ff */
[----:B------:R-:W-:-:S04]  /*0bc0*/  SEL R15, R15, 0x12, P0 ;  /* 0x000000120f0f7807 */ /* 0x000fc80000000000 */
[----:B------:R-:W-:-:S13]  /*0bd0*/  ISETP.GE.AND P0, PT, R31, R15, PT ;  /* 0x0000000f1f00720c */ /* 0x000fda0003f06270 */
[----:B------:R-:W-:Y:S05]  /*0be0*/  @P0 BRA `(.L_x_20) ;  /* 0x0000000000980947 */ /* 0x000fea0003800000 */
[----:B------:R-:W0:Y:S01]  /*0bf0*/  LDC.64 R18, c[0x0][0x358] ;  /* 0x0000d600ff127b82 */ /* 0x000e220000000a00 */
[C---:B------:R-:W-:Y:S01]  /*0c00*/  SHF.L.U64.HI R22, R16.reuse, 0xb, R17 ;  /* 0x0000000b10167819 */ /* 0x040fe20000010211 */
[----:B------:R-:W-:Y:S01]  /*0c10*/  BSSY.RECONVERGENT B3, `(.L_x_21) ;  /* 0x0000022000037945 */ /* 0x000fe20003800200 */
[----:B------:R-:W-:Y:S01]  /*0c20*/  IMAD.SHL.U32 R17, R16, 0x800, RZ ;  /* 0x0000080010117824 */ /* 0x000fe200078e00ff */
[----:B------:R-:W-:Y:S01]  /*0c30*/  IADD3 R29, PT, PT, RZ, -R14, -R15 ;  /* 0x8000000eff1d7210 */ /* 0x000fe20007ffe80f */
[----:B------:R-:W-:Y:S01]  /*0c40*/  IMAD.MOV.U32 R28, RZ, RZ, RZ ;  /* 0x000000ffff1c7224 */ /* 0x000fe200078e00ff */
[----:B------:R-:W-:Y:S02]  /*0c50*/  CS2R R20, SRZ ;  /* 0x0000000000147805 */ /* 0x000fe4000001ff00 */
[----:B------:R-:W-:-:S07]  /*0c60*/  LOP3.LUT R16, R22, 0x80000000, RZ, 0xfc, !PT ;  /* 0x8000000016107812 */ /* 0x000fce00078efcff */
.L_x_22:
[----:B------:R-:W1:Y:S01]  /*0c70*/  LDC.64 R22, c[0x4][RZ] ;  /* 0x01000000ff167b82 */ /* 0x000e620000000a00 */
[----:B0-----:R-:W-:Y:S02]  /*0c80*/  R2UR UR10, R18 ;  /* 0x00000000120a72ca */ /* 0x001fe400000e0000 */
[----:B------:R-:W-:Y:S01]  /*0c90*/  R2UR UR11, R19 ;  /* 0x00000000130b72ca */ /* 0x000fe200000e0000 */
[----:B-1----:R-:W-:-:S12]  /*0ca0*/  IMAD.WIDE R22, R31, 0x8, R22 ;  /* 0x000000081f167825 */ /* 0x002fd800078e0216 */
[----:B------:R-:W2:Y:S01]  /*0cb0*/  LDG.E.64.CONSTANT R22, desc[UR10][R22.64] ;  /* 0x0000000a16167981 */ /* 0x000ea2000c1e9b00 */
[----:B------:R-:W-:Y:S02]  /*0cc0*/  VIADD R29, R29, 0x1 ;  /* 0x000000011d1d7836 */ /* 0x000fe40000000000 */
[----:B------:R-:W-:Y:S02]  /*0cd0*/  VIADD R31, R31, 0x1 ;  /* 0x000000011f1f7836 */ /* 0x000fe40000000000 */
[----:B--2---:R-:W-:-:S04]  /*0ce0*/  IMAD.WIDE.U32 R20, P2, R22, R17, R20 ;  /* 0x0000001116147225 */ /* 0x004fc80007840014 */
[----:B------:R-:W-:Y:S02]  /*0cf0*/  IMAD R33, R22, R16, RZ ;  /* 0x0000001016217224 */ /* 0x000fe400078e02ff */
[CC--:B------:R-:W-:Y:S02]  /*0d00*/  IMAD R30, R23.reuse, R17.reuse, RZ ;  /* 0x00000011171e7224 */ /* 0x0c0fe400078e02ff */
[----:B------:R-:W-:Y:S01]  /*0d10*/  IMAD.HI.U32 R32, R23, R17, RZ ;  /* 0x0000001117207227 */ /* 0x000fe200078e00ff */
[----:B------:R-:W-:-:S03]  /*0d20*/  IADD3 R21, P0, PT, R33, R21, RZ ;  /* 0x0000001521157210 */ /* 0x000fc60007f1e0ff */
[----:B------:R-:W-:Y:S01]  /*0d30*/  IMAD R33, R28, 0x8, R1 ;  /* 0x000000081c217824 */ /* 0x000fe200078e0201 */
[----:B------:R-:W-:Y:S01]  /*0d40*/  IADD3 R21, P1, PT, R30, R21, RZ ;  /* 0x000000151e157210 */ /* 0x000fe20007f3e0ff */
[----:B------:R-:W-:-:S04]  /*0d50*/  IMAD.HI.U32 R30, R22, R16, RZ ;  /* 0x00000010161e7227 */ /* 0x000fc800078e00ff */
[----:B------:R-:W-:Y:S01]  /*0d60*/  IMAD.X R35, RZ, RZ, R30, P2 ;  /* 0x000000ffff237224 */ /* 0x000fe200010e061e */
[----:B------:R0:W-:Y:S01]  /*0d70*/  STL.64 [R33], R20 ;  /* 0x0000001421007387 */ /* 0x0001e20000100a00 */
[----:B------:R-:W-:-:S03]  /*0d80*/  IMAD.HI.U32 R22, R23, R16, RZ ;  /* 0x0000001017167227 */ /* 0x000fc600078e00ff */
[----:B------:R-:W-:Y:S01]  /*0d90*/  IADD3.X R32, P0, PT, R32, R35, RZ, P0, !PT ;  /* 0x0000002320207210 */ /* 0x000fe2000071e4ff */
[----:B------:R-:W-:Y:S02]  /*0da0*/  IMAD R23, R23, R16, RZ ;  /* 0x0000001017177224 */ /* 0x000fe400078e02ff */
[----:B------:R-:W-:Y:S02]  /*0db0*/  VIADD R28, R28, 0x1 ;  /* 0x000000011c1c7836 */ /* 0x000fe40000000000 */
[----:B------:R-:W-:Y:S01]  /*0dc0*/  IMAD.X R22, RZ, RZ, R22, P0 ;  /* 0x000000ffff167224 */ /* 0x000fe200000e0616 */
[----:B------:R-:W-:Y:S02]  /*0dd0*/  ISETP.NE.AND P0, PT, R29, -0xf, PT ;  /* 0xfffffff11d00780c */ /* 0x000fe40003f05270 */
[----:B------:R-:W-:-:S05]  /*0de0*/  IADD3.X R32, P1, PT, R23, R32, RZ, P1, !PT ;  /* 0x0000002017207210 */ /* 0x000fca0000f3e4ff */
[----:B------:R-:W-:Y:S02]  /*0df0*/  IMAD.X R23, RZ, RZ, R22, P1 ;  /* 0x000000ffff177224 */ /* 0x000fe400008e0616 */
[----:B0-----:R-:W-:Y:S02]  /*0e00*/  IMAD.MOV.U32 R20, RZ, RZ, R32 ;  /* 0x000000ffff147224 */ /* 0x001fe400078e0020 */
[----:B------:R-:W-:Y:S02]  /*0e10*/  IMAD.MOV.U32 R21, RZ, RZ, R23 ;  /* 0x000000ffff157224 */ /* 0x000fe400078e0017 */
[----:B------:R-:W-:Y:S05]  /*0e20*/  @P0 BRA `(.L_x_22) ;  /* 0xfffffffc00900947 */ /* 0x000fea000383ffff */
[----:B------:R-:W-:Y:S05]  /*0e30*/  BSYNC.RECONVERGENT B3 ;  /* 0x0000000000037941 */ /* 0x000fea0003800200 */
.L_x_21:
[----:B------:R-:W-:-:S07]  /*0e40*/  IMAD.MOV.U32 R31, RZ, RZ, R15 ;  /* 0x000000ffff1f7224 */ /* 0x000fce00078e000f */
.L_x_20:
[----:B------:R-:W-:Y:S05]  /*0e50*/  BSYNC.RECONVERGENT B2 ;  /* 0x0000000000027941 */ /* 0x000fea0003800200 */
.L_x_19:
[----:B------:R-:W-:Y:S01]  /*0e60*/  LOP3.LUT P0, R29, R13, 0x3f, RZ, 0xc0, !PT ;  /* 0x0000003f0d1d7812 */ /* 0x000fe2000780c0ff */
[----:B------:R-:W-:-:S04]  /*0e70*/  IMAD.IADD R14, R14, 0x1, R31 ;  /* 0x000000010e0e7824 */ /* 0x000fc800078e021f */
[----:B------:R-:W-:-:S05]  /*0e80*/  IMAD.U32 R19, R14, 0x8, R1 ;  /* 0x000000080e137824 */ /* 0x000fca00078e0001 */
[----:B------:R0:W-:Y:S04]  /*0e90*/  STL.64 [R19+-0x78], R20 ;  /* 0xffff881413007387 */ /* 0x0001e80000100a00 */
[----:B------:R-:W2:Y:S04]  /*0ea0*/  @P0 LDL.64 R22, [R1+0x8] ;  /* 0x0000080001160983 */ /* 0x000ea80000100a00 */
[----:B------:R-:W3:Y:S04]  /*0eb0*/  LDL.64 R16, [R1+0x10] ;  /* 0x0000100001107983 */ /* 0x000ee80000100a00 */
[----:B------:R-:W4:Y:S01]  /*0ec0*/  LDL.64 R14, [R1+0x18] ;  /* 0x00001800010e7983 */ /* 0x000f220000100a00 */
[----:B------:R-:W-:Y:S01]  /*0ed0*/  @P0 LOP3.LUT R13, R29, 0x3f, RZ, 0x3c, !PT ;  /* 0x0000003f1d0d0812 */ /* 0x000fe200078e3cff */
[----:B------:R-:W-:Y:S01]  /*0ee0*/  BSSY.RECONVERGENT B2, `(.L_x_23) ;  /* 0x0000034000027945 */ /* 0x000fe20003800200 */
[----:B--2---:R-:W-:-:S02]  /*0ef0*/  @P0 SHF.R.U64 R18, R22, 0x1, R23 ;  /* 0x0000000116120819 */ /* 0x004fc40000001217 */
[----:B------:R-:W-:Y:S02]  /*0f00*/  @P0 SHF.R.U32.HI R22, RZ, 0x1, R23 ;  /* 0x00000001ff160819 */ /* 0x000fe40000011617 */
[----:B---3--:R-:W-:Y:S02]  /*0f10*/  @P0 SHF.L.U32 R23, R16, R29, RZ ;  /* 0x0000001d10170219 */ /* 0x008fe400000006ff */
[----:B------:R-:W-:Y:S02]  /*0f20*/  @P0 SHF.R.U64 R18, R18, R13, R22 ;  /* 0x0000000d12120219 */ /* 0x000fe40000001216 */
[--C-:B------:R-:W-:Y:S02]  /*0f30*/  @P0 SHF.R.U32.HI R32, RZ, 0x1, R17.reuse ;  /* 0x00000001ff200819 */ /* 0x100fe40000011611 */
[C-C-:B------:R-:W-:Y:S02]  /*0f40*/  @P0 SHF.R.U64 R30, R16.reuse, 0x1, R17.reuse ;  /* 0x00000001101e0819 */ /* 0x140fe40000001211 */
[----:B------:R-:W-:-:S02]  /*0f50*/  @P0 SHF.L.U64.HI R28, R16, R29, R17 ;  /* 0x0000001d101c0219 */ /* 0x000fc40000010211 */
[----:B0-----:R-:W-:Y:S02]  /*0f60*/  @P0 SHF.R.U32.HI R19, RZ, R13, R22 ;  /* 0x0000000dff130219 */ /* 0x001fe40000011616 */
[----:B------:R-:W-:Y:S02]  /*0f70*/  @P0 LOP3.LUT R16, R23, R18, RZ, 0xfc, !PT ;  /* 0x0000001217100212 */ /* 0x000fe400078efcff */
[----:B----4-:R-:W-:Y:S02]  /*0f80*/  @P0 SHF.L.U32 R20, R14, R29, RZ ;  /* 0x0000001d0e140219 */ /* 0x010fe400000006ff */
[----:B------:R-:W-:Y:S01]  /*0f90*/  @P0 SHF.R.U64 R21, R30, R13, R32 ;  /* 0x0000000d1e150219 */ /* 0x000fe20000001220 */
[----:B------:R-:W-:Y:S01]  /*0fa0*/  IMAD.SHL.U32 R18, R16, 0x4, RZ ;  /* 0x0000000410127824 */ /* 0x000fe200078e00ff */
[----:B------:R-:W-:Y:S02]  /*0fb0*/  @P0 LOP3.LUT R17, R28, R19, RZ, 0xfc, !PT ;  /* 0x000000131c110212 */ /* 0x000fe400078efcff */
[----:B------:R-:W-:-:S02]  /*0fc0*/  @P0 SHF.L.U64.HI R22, R14, R29, R15 ;  /* 0x0000001d0e160219 */ /* 0x000fc4000001020f */
[----:B------:R-:W-:Y:S02]  /*0fd0*/  @P0 SHF.R.U32.HI R13, RZ, R13, R32 ;  /* 0x0000000dff0d0219 */ /* 0x000fe40000011620 */
[----:B------:R-:W-:Y:S02]  /*0fe0*/  @P0 LOP3.LUT R14, R20, R21, RZ, 0xfc, !PT ;  /* 0x00000015140e0212 */ /* 0x000fe400078efcff */
[----:B------:R-:W-:Y:S02]  /*0ff0*/  SHF.L.U64.HI R19, R16, 0x2, R17 ;  /* 0x0000000210137819 */ /* 0x000fe40000010211 */
[----:B------:R-:W-:Y:S02]  /*1000*/  @P0 LOP3.LUT R15, R22, R13, RZ, 0xfc, !PT ;  /* 0x0000000d160f0212 */ /* 0x000fe400078efcff */
[----:B------:R-:W-:Y:S02]  /*1010*/  SHF.L.W.U32.HI R17, R17, 0x2, R14 ;  /* 0x0000000211117819 */ /* 0x000fe40000010e0e */
[----:B------:R-:W-:-:S02]  /*1020*/  IADD3 RZ, P0, PT, RZ, -R18, RZ ;  /* 0x80000012ffff7210 */ /* 0x000fc40007f1e0ff */
[----:B------:R-:W-:Y:S02]  /*1030*/  LOP3.LUT R13, RZ, R19, RZ, 0x33, !PT ;  /* 0x00000013ff0d7212 */ /* 0x000fe400078e33ff */
[----:B------:R-:W-:Y:S02]  /*1040*/  SHF.L.W.U32.HI R14, R14, 0x2, R15 ;  /* 0x000000020e0e7819 */ /* 0x000fe40000010e0f */
[----:B------:R-:W-:Y:S02]  /*1050*/  LOP3.LUT R16, RZ, R17, RZ, 0x33, !PT ;  /* 0x00000011ff107212 */ /* 0x000fe400078e33ff */
[----:B------:R-:W-:Y:S02]  /*1060*/  IADD3.X R22, P0, PT, RZ, R13, RZ, P0, !PT ;  /* 0x0000000dff167210 */ /* 0x000fe4000071e4ff */
[----:B------:R-:W-:Y:S02]  /*1070*/  LOP3.LUT R13, RZ, R14, RZ, 0x33, !PT ;  /* 0x0000000eff0d7212 */ /* 0x000fe400078e33ff */
[----:B------:R-:W-:-:S02]  /*1080*/  IADD3.X R16, P1, PT, RZ, R16, RZ, P0, !PT ;  /* 0x00000010ff107210 */ /* 0x000fc4000073e4ff */
[----:B------:R-:W-:-:S03]  /*1090*/  ISETP.GT.U32.AND P2, PT, R17, -0x1, PT ;  /* 0xffffffff1100780c */ /* 0x000fc60003f44070 */
[----:B------:R-:W-:Y:S01]  /*10a0*/  IMAD.X R13, RZ, RZ, R13, P1 ;  /* 0x000000ffff0d7224 */ /* 0x000fe200008e060d */
[----:B------:R-:W-:-:S04]  /*10b0*/  ISETP.GT.AND.EX P0, PT, R14, -0x1, PT, P2 ;  /* 0xffffffff0e00780c */ /* 0x000fc80003f04320 */
[----:B------:R-:W-:Y:S02]  /*10c0*/  SEL R13, R14, R13, P0 ;  /* 0x0000000d0e0d7207 */ /* 0x000fe40000000000 */
[----:B------:R-:W-:Y:S02]  /*10d0*/  SEL R20, R17, R16, P0 ;  /* 0x0000001011147207 */ /* 0x000fe40000000000 */
[----:B------:R-:W-:-:S04]  /*10e0*/  ISETP.NE.U32.AND P1, PT, R13, RZ, PT ;  /* 0x000000ff0d00720c */ /* 0x000fc80003f25070 */
[----:B------:R-:W-:Y:S01]  /*10f0*/  SEL R17, R20, R13, !P1 ;  /* 0x0000000d14117207 */ /* 0x000fe20004800000 */
[----:B------:R-:W-:-:S05]  /*1100*/  @!P0 IMAD.MOV R18, RZ, RZ, -R18 ;  /* 0x000000ffff128224 */ /* 0x000fca00078e0a12 */
[----:B------:R-:W0:Y:S02]  /*1110*/  FLO.U32 R17, R17 ;  /* 0x0000001100117300 */ /* 0x000e2400000e0000 */
[C---:B0-----:R-:W-:Y:S02]  /*1120*/  IADD3 R21, PT, PT, -R17.reuse, 0x1f, RZ ;  /* 0x0000001f11157810 */ /* 0x041fe40007ffe1ff */
[----:B------:R-:W-:-:S03]  /*1130*/  IADD3 R16, PT, PT, -R17, 0x3f, RZ ;  /* 0x0000003f11107810 */ /* 0x000fc60007ffe1ff */
[----:B------:R-:W-:Y:S01]  /*1140*/  @P1 IMAD.MOV R16, RZ, RZ, R21 ;  /* 0x000000ffff101224 */ /* 0x000fe200078e0215 */
[----:B------:R-:W-:-:S04]  /*1150*/  SEL R21, R19, R22, P0 ;  /* 0x0000001613157207 */ /* 0x000fc80000000000 */
[----:B------:R-:W-:-:S13]  /*1160*/  ISETP.NE.AND P1, PT, R16, RZ, PT ;  /* 0x000000ff1000720c */ /* 0x000fda0003f25270 */
[----:B------:R-:W-:Y:S05]  /*1170*/  @!P1 BRA `(.L_x_24) ;  /* 0x0000000000289947 */ /* 0x000fea0003800000 */
[----:B------:R-:W-:Y:S02]  /*1180*/  LOP3.LUT R17, R16, 0x3f, RZ, 0xc0, !PT ;  /* 0x0000003f10117812 */ /* 0x000fe400078ec0ff */
[--C-:B------:R-:W-:Y:S02]  /*1190*/  SHF.R.U64 R19, R18, 0x1, R21.reuse ;  /* 0x0000000112137819 */ /* 0x100fe40000001215 */
[----:B------:R-:W-:Y:S02]  /*11a0*/  SHF.R.U32.HI R21, RZ, 0x1, R21 ;  /* 0x00000001ff157819 */ /* 0x000fe40000011615 */
[----:B------:R-:W-:Y:S02]  /*11b0*/  LOP3.LUT R18, R16, 0x3f, RZ, 0xc, !PT ;  /* 0x0000003f10127812 */ /* 0x000fe400078e0cff */
[CC--:B------:R-:W-:Y:S02]  /*11c0*/  SHF.L.U64.HI R22, R20.reuse, R17.reuse, R13 ;  /* 0x0000001114167219 */ /* 0x0c0fe4000001020d */
[----:B------:R-:W-:-:S02]  /*11d0*/  SHF.L.U32 R17, R20, R17, RZ ;  /* 0x0000001114117219 */ /* 0x000fc400000006ff */
[-CC-:B------:R-:W-:Y:S02]  /*11e0*/  SHF.R.U64 R20, R19, R18.reuse, R21.reuse ;  /* 0x0000001213147219 */ /* 0x180fe40000001215 */
[----:B------:R-:W-:Y:S02]  /*11f0*/  SHF.R.U32.HI R13, RZ, R18, R21 ;  /* 0x00000012ff0d7219 */ /* 0x000fe40000011615 */
[----:B------:R-:W-:Y:S02]  /*1200*/  LOP3.LUT R20, R17, R20, RZ, 0xfc, !PT ;  /* 0x0000001411147212 */ /* 0x000fe400078efcff */
[----:B------:R-:W-:-:S07]  /*1210*/  LOP3.LUT R13, R22, R13, RZ, 0xfc, !PT ;  /* 0x0000000d160d7212 */ /* 0x000fce00078efcff */
.L_x_24:
[----:B------:R-:W-:Y:S05]  /*1220*/  BSYNC.RECONVERGENT B2 ;  /* 0x0000000000027941 */ /* 0x000fea0003800200 */
.L_x_23:
[----:B------:R-:W-:Y:S01]  /*1230*/  IMAD.WIDE.U32 R22, R20, 0x2168c235, RZ ;  /* 0x2168c23514167825 */ /* 0x000fe200078e00ff */
[----:B------:R-:W-:-:S03]  /*1240*/  SHF.R.U32.HI R15, RZ, 0x1e, R15 ;  /* 0x0000001eff0f7819 */ /* 0x000fc6000001160f */
[----:B------:R-:W-:Y:S01]  /*1250*/  IMAD.MOV.U32 R18, RZ, RZ, R23 ;  /* 0x000000ffff127224 */ /* 0x000fe200078e0017 */
[----:B------:R-:W-:Y:S01]  /*1260*/  IADD3 RZ, P1, PT, R22, R22, RZ ;  /* 0x0000001616ff7210 */ /* 0x000fe20007f3e0ff */
[----:B------:R-:W-:Y:S01]  /*1270*/  IMAD.MOV.U32 R19, RZ, RZ, RZ ;  /* 0x000000ffff137224 */ /* 0x000fe200078e00ff */
[----:B------:R-:W-:Y:S01]  /*1280*/  LEA.HI R14, R14, R15, RZ, 0x1 ;  /* 0x0000000f0e0e7211 */ /* 0x000fe200078f08ff */
[----:B------:R-:W-:-:S04]  /*1290*/  IMAD.HI.U32 R17, R13, -0x36f0255e, RZ ;  /* 0xc90fdaa20d117827 */ /* 0x000fc800078e00ff */
[----:B------:R-:W-:-:S04]  /*12a0*/  IMAD.WIDE.U32 R18, R20, -0x36f0255e, R18 ;  /* 0xc90fdaa214127825 */ /* 0x000fc800078e0012 */
[C---:B------:R-:W-:Y:S02]  /*12b0*/  IMAD R21, R13.reuse, -0x36f0255e, RZ ;  /* 0xc90fdaa20d157824 */ /* 0x040fe400078e02ff */
[----:B------:R-:W-:-:S04]  /*12c0*/  IMAD.WIDE.U32 R18, P2, R13, 0x2168c235, R18 ;  /* 0x2168c2350d127825 */ /* 0x000fc80007840012 */
[----:B------:R-:W-:Y:S01]  /*12d0*/  IMAD.X R13, RZ, RZ, R17, P2 ;  /* 0x000000ffff0d7224 */ /* 0x000fe200010e0611 */
[----:B------:R-:W-:Y:S02]  /*12e0*/  IADD3 R17, P2, PT, R21, R19, RZ ;  /* 0x0000001315117210 */ /* 0x000fe40007f5e0ff */
[----:B------:R-:W-:Y:S02]  /*12f0*/  IADD3.X RZ, P1, PT, R18, R18, RZ, P1, !PT ;  /* 0x0000001212ff7210 */ /* 0x000fe40000f3e4ff */
[C---:B------:R-:W-:Y:S01]  /*1300*/  ISETP.GT.U32.AND P3, PT, R17.reuse, RZ, PT ;  /* 0x000000ff1100720c */ /* 0x040fe20003f64070 */
[----:B------:R-:W-:Y:S01]  /*1310*/  IMAD.X R13, RZ, RZ, R13, P2 ;  /* 0x000000ffff0d7224 */ /* 0x000fe200010e060d */
[----:B------:R-:W-:-:S04]  /*1320*/  IADD3.X R18, P2, PT, R17, R17, RZ, P1, !PT ;  /* 0x0000001111127210 */ /* 0x000fc80000f5e4ff */
[C---:B------:R-:W-:Y:S01]  /*1330*/  ISETP.GT.AND.EX P1, PT, R13.reuse, RZ, PT, P3 ;  /* 0x000000ff0d00720c */ /* 0x040fe20003f24330 */
[----:B------:R-:W-:-:S03]  /*1340*/  IMAD.X R20, R13, 0x1, R13, P2 ;  /* 0x000000010d147824 */ /* 0x000fc600010e060d */
[----:B------:R-:W-:Y:S02]  /*1350*/  SEL R18, R18, R17, P1 ;  /* 0x0000001112127207 */ /* 0x000fe40000800000 */
[----:B------:R-:W-:Y:S02]  /*1360*/  SEL R20, R20, R13, P1 ;  /* 0x0000000d14147207 */ /* 0x000fe40000800000 */
[----:B------:R-:W-:Y:S02]  /*1370*/  IADD3 R13, P2, PT, R18, 0x1, RZ ;  /* 0x00000001120d7810 */ /* 0x000fe40007f5e0ff */
[----:B------:R-:W-:Y:S02]  /*1380*/  SEL R17, RZ, 0xffffffff, !P1 ;  /* 0xffffffffff117807 */ /* 0x000fe40004800000 */
[----:B------:R-:W-:Y:S01]  /*1390*/  LOP3.LUT P1, R12, R12, 0x80000000, RZ, 0xc0, !PT ;  /* 0x800000000c0c7812 */ /* 0x000fe2000782c0ff */
[----:B------:R-:W-:Y:S02]  /*13a0*/  IMAD.X R18, RZ, RZ, R20, P2 ;  /* 0x000000ffff127224 */ /* 0x000fe400010e0614 */
[----:B------:R-:W-:Y:S01]  /*13b0*/  IMAD.IADD R17, R17, 0x1, -R16 ;  /* 0x0000000111117824 */ /* 0x000fe200078e0a10 */
[----:B------:R-:W-:-:S02]  /*13c0*/  @!P0 LOP3.LUT R12, R12, 0x80000000, RZ, 0x3c, !PT ;  /* 0x800000000c0c8812 */ /* 0x000fc400078e3cff */
[----:B------:R-:W-:-:S04]  /*13d0*/  SHF.R.U64 R13, R13, 0xa, R18 ;  /* 0x0000000a0d0d7819 */ /* 0x000fc80000001212 */
[----:B------:R-:W-:-:S03]  /*13e0*/  IADD3 R13, P2, PT, R13, 0x1, RZ ;  /* 0x000000010d0d7810 */ /* 0x000fc60007f5e0ff */
[----:B------:R-:W-:Y:S01]  /*13f0*/  @P1 IMAD.MOV R14, RZ, RZ, -R14 ;  /* 0x000000ffff0e1224 */ /* 0x000fe200078e0a0e */
[----:B------:R-:W-:-:S04]  /*1400*/  LEA.HI.X R18, R18, RZ, RZ, 0x16, P2 ;  /* 0x000000ff12127211 */ /* 0x000fc800010fb4ff */
[--C-:B------:R-:W-:Y:S01]  /*1410*/  SHF.R.U64 R16, R13, 0x1, R18.reuse ;  /* 0x000000010d107819 */ /* 0x100fe20000001212 */
[----:B------:R-:W-:Y:S01]  /*1420*/  IMAD.SHL.U32 R13, R17, 0x100000, RZ ;  /* 0x00100000110d7824 */ /* 0x000fe200078e00ff */
[----:B------:R-:W-:Y:S02]  /*1430*/  SHF.R.U32.HI R18, RZ, 0x1, R18 ;  /* 0x00000001ff127819 */ /* 0x000fe40000011612 */
[----:B------:R-:W-:-:S04]  /*1440*/  IADD3 R16, P2, P3, RZ, RZ, R16 ;  /* 0x000000ffff107210 */ /* 0x000fc80007b5e010 */
[----:B------:R-:W-:-:S04]  /*1450*/  IADD3.X R13, PT, PT, R13, 0x3fe00000, R18, P2, P3 ;  /* 0x3fe000000d0d7810 */ /* 0x000fc800017e6412 */
[----:B------:R-:W-:-:S07]  /*1460*/  LOP3.LUT R17, R13, R12, RZ, 0xfc, !PT ;  /* 0x0000000c0d117212 */ /* 0x000fce00078efcff */
.L_x_18:
[----:B------:R-:W-:Y:S02]  /*1470*/  IMAD.MOV.U32 R12, RZ, RZ, R0 ;  /* 0x000000ffff0c7224 */ /* 0x000fe400078e0000 */
[----:B------:R-:W-:-:S04]  /*1480*/  IMAD.MOV.U32 R13, RZ, RZ, 0x0 ;  /* 0x00000000ff0d7424 */ /* 0x000fc800078e00ff */
[----:B------:R-:W-:Y:S05]  /*1490*/  RET.REL.NODEC R12 `(_Z21calculateSeriesKernelPdPKdS1_S1_iid) ;  /* 0xffffffe80cd87950 */ /* 0x000fea0003c3ffff */
.L_x_25:
        /* <DEDUP_REMOVED lines=14> */
.L_x_44:


//--------------------- .text._Z27calculateCoefficientsKernelPdS_PKdS1_iid --------------------------
	.section	.text._Z27calculateCoefficientsKernelPdS_PKdS1_iid,"ax",@progbits
	.align	128
        .global         _Z27calculateCoefficientsKernelPdS_PKdS1_iid
        .type           _Z27calculateCoefficientsKernelPdS_PKdS1_iid,@function
        .size           _Z27calculateCoefficientsKernelPdS_PKdS1_iid,(.L_x_45 - _Z27calculateCoefficientsKernelPdS_PKdS1_iid)
        .other          _Z27calculateCoefficientsKernelPdS_PKdS1_iid,@"STO_CUDA_ENTRY STV_DEFAULT"
_Z27calculateCoefficientsKernelPdS_PKdS1_iid:
.text._Z27calculateCoefficientsKernelPdS_PKdS1_iid:
[----:B------:R-:W0:Y:S01]  /*0000*/  LDC R1, c[0x0][0x37c] ;  /* 0x0000df00ff017b82 */ /* 0x000e220000000800 */
[----:B------:R-:W1:Y:S01]  /*0010*/  S2R R0, SR_CTAID.X ;  /* 0x0000000000007919 */ /* 0x000e620000002500 */
[----:B------:R-:W1:Y:S01]  /*0020*/  LDCU UR4, c[0x0][0x3a4] ;  /* 0x00007480ff0477ac */ /* 0x000e620008000800 */
[----:B0-----:R-:W-:Y:S01]  /*0030*/  VIADD R1, R1, 0xffffffd8 ;  /* 0xffffffd801017836 */ /* 0x001fe20000000000 */
[----:B-1----:R-:W-:-:S13]  /*0040*/  ISETP.GE.AND P0, PT, R0, UR4, PT ;  /* 0x0000000400007c0c */ /* 0x002fda000bf06270 */
[----:B------:R-:W-:Y:S05]  /*0050*/  @P0 EXIT ;  /* 0x000000000000094d */ /* 0x000fea0003800000 */
[----:B------:R-:W0:Y:S01]  /*0060*/  S2R R2, SR_TID.X ;  /* 0x0000000000027919 */ /* 0x000e220000002100 */
[----:B------:R-:W0:Y:S01]  /*0070*/  LDCU UR4, c[0x0][0x3a0] ;  /* 0x00007400ff0477ac */ /* 0x000e220008000800 */
[----:B------:R-:W-:Y:S01]  /*0080*/  BSSY.RECONVERGENT B0, `(.L_x_26) ;  /* 0x000008e000007945 */ /* 0x000fe20003800200 */
[----:B------:R-:W-:Y:S02]  /*0090*/  CS2R R22, SRZ ;  /* 0x0000000000167805 */ /* 0x000fe4000001ff00 */
[----:B------:R-:W-:Y:S01]  /*00a0*/  CS2R R20, SRZ ;  /* 0x0000000000147805 */ /* 0x000fe2000001ff00 */
[----:B------:R-:W1:Y:S01]  /*00b0*/  LDCU.64 UR6, c[0x0][0x358] ;  /* 0x00006b00ff0677ac */ /* 0x000e620008000a00 */
[----:B------:R-:W2:Y:S01]  /*00c0*/  LDCU UR10, c[0x0][0x3a0] ;  /* 0x00007400ff0a77ac */ /* 0x000ea20008000800 */
[----:B------:R-:W3:Y:S01]  /*00d0*/  LDCU.64 UR8, c[0x4][0x8] ;  /* 0x01000100ff0877ac */ /* 0x000ee20008000a00 */
[----:B0-----:R-:W-:-:S13]  /*00e0*/  ISETP.GE.AND P0, PT, R2, UR4, PT ;  /* 0x0000000402007c0c */ /* 0x001fda000bf06270 */
[----:B-123--:R-:W-:Y:S05]  /*00f0*/  @P0 BRA `(.L_x_27) ;  /* 0x0000000800180947 */ /* 0x00efea0003800000 */
[----:B------:R-:W-:Y:S01]  /*0100*/  VIADD R3, R0, 0x1 ;  /* 0x0000000100037836 */ /* 0x000fe20000000000 */
[----:B------:R-:W0:Y:S01]  /*0110*/  LDCU.64 UR4, c[0x0][0x3a8] ;  /* 0x00007500ff0477ac */ /* 0x000e220008000a00 */
[----:B------:R-:W-:Y:S02]  /*0120*/  CS2R R20, SRZ ;  /* 0x0000000000147805 */ /* 0x000fe4000001ff00 */
[----:B------:R-:W-:Y:S01]  /*0130*/  CS2R R22, SRZ ;  /* 0x0000000000167805 */ /* 0x000fe2000001ff00 */
[----:B------:R-:W0:Y:S02]  /*0140*/  I2F.F64.U32 R6, R3 ;  /* 0x0000000300067312 */ /* 0x000e240000201800 */
[----:B0-----:R-:W-:-:S11]  /*0150*/  DMUL R6, R6, UR4 ;  /* 0x0000000406067c28 */ /* 0x001fd60008000000 */
.L_x_34:
[----:B------:R-:W0:Y:S08]  /*0160*/  LDC.64 R8, c[0x0][0x390] ;  /* 0x0000e400ff087b82 */ /* 0x000e300000000a00 */
[----:B------:R-:W1:Y:S01]  /*0170*/  LDC.64 R4, c[0x0][0x398] ;  /* 0x0000e600ff047b82 */ /* 0x000e620000000a00 */
[----:B0-----:R-:W-:-:S06]  /*0180*/  IMAD.WIDE R8, R2, 0x8, R8 ;  /* 0x0000000802087825 */ /* 0x001fcc00078e0208 */
[----:B------:R-:W2:Y:S01]  /*0190*/  LDG.E.64 R8, desc[UR6][R8.64] ;  /* 0x0000000608087981 */ /* 0x000ea2000c1e1b00 */
[----:B-1----:R-:W-:-:S06]  /*01a0*/  IMAD.WIDE R4, R2, 0x8, R4 ;  /* 0x0000000802047825 */ /* 0x002fcc00078e0204 */
[----:B------:R-:W5:Y:S01]  /*01b0*/  LDG.E.64 R4, desc[UR6][R4.64] ;  /* 0x0000000604047981 */ /* 0x000f62000c1e1b00 */
[----:B------:R-:W-:Y:S01]  /*01c0*/  BSSY.RECONVERGENT B1, `(.L_x_28) ;  /* 0x000001f000017945 */ /* 0x000fe20003800200 */
[----:B--2---:R-:W-:-:S08]  /*01d0*/  DMUL R24, R6, R8 ;  /* 0x0000000806187228 */ /* 0x004fd00000000000 */
[----:B------:R-:W-:-:S14]  /*01e0*/  DSETP.NEU.AND P0, PT, |R24|, +INF , PT ;  /* 0x7ff000001800742a */ /* 0x000fdc0003f0d200 */
[----:B------:R-:W-:Y:S01]  /*01f0*/  @!P0 DMUL R28, RZ, R24 ;  /* 0x00000018ff1c8228 */ /* 0x000fe20000000000 */
[----:B------:R-:W-:Y:S01]  /*0200*/  @!P0 IMAD.MOV.U32 R3, RZ, RZ, 0x1 ;  /* 0x00000001ff038424 */ /* 0x000fe200078e00ff */
[----:B------:R-:W-:Y:S09]  /*0210*/  @!P0 BRA `(.L_x_29) ;  /* 0x0000000000648947 */ /* 0x000ff20003800000 */
        /* <DEDUP_REMOVED lines=20> */
[----:B-----5:R-:W-:Y:S05]  /*0360*/  CALL.REL.NOINC `($_Z27calculateCoefficientsKernelPdS_PKdS1_iid$__internal_trig_reduction_slowpathd) ;  /* 0x00000004009c7944 */ /* 0x020fea0003c00000 */
[----:B------:R-:W-:Y:S02]  /*0370*/  IMAD.MOV.U32 R28, RZ, RZ, R10 ;  /* 0x000000ffff1c7224 */ /* 0x000fe400078e000a */
[----:B------:R-:W-:-:S07]  /*0380*/  IMAD.MOV.U32 R29, RZ, RZ, R11 ;  /* 0x000000ffff1d7224 */ /* 0x000fce00078e000b */
.L_x_31:
[----:B------:R-:W-:Y:S05]  /*0390*/  BSYNC.RECONVERGENT B2 ;  /* 0x0000000000027941 */ /* 0x000fea0003800200 */
.L_x_30:
[----:B------:R-:W-:-:S07]  /*03a0*/  VIADD R3, R3, 0x1 ;  /* 0x0000000103037836 */ /* 0x000fce0000000000 */
.L_x_29:
[----:B------:R-:W-:Y:S05]  /*03b0*/  BSYNC.RECONVERGENT B1 ;  /* 0x0000000000017941 */ /* 0x000fea0003800200 */
.L_x_28:
[----:B------:R-:W-:-:S05]  /*03c0*/  IMAD.SHL.U32 R8, R3, 0x40, RZ ;  /* 0x0000004003087824 */ /* 0x000fca00078e00ff */
[----:B------:R-:W-:-:S04]  /*03d0*/  LOP3.LUT R8, R8, 0x40, RZ, 0xc0, !PT ;  /* 0x0000004008087812 */ /* 0x000fc800078ec0ff */
[----:B------:R-:W-:-:S05]  /*03e0*/  IADD3 R16, P0, PT, R8, UR8, RZ ;  /* 0x0000000808107c10 */ /* 0x000fca000ff1e0ff */
[----:B------:R-:W-:-:S05]  /*03f0*/  IMAD.X R17, RZ, RZ, UR9, P0 ;  /* 0x00000009ff117e24 */ /* 0x000fca00080e06ff */
[----:B------:R-:W2:Y:S01]  /*0400*/  LDG.E.128.CONSTANT R8, desc[UR6][R16.64] ;  /* 0x0000000610087981 */ /* 0x000ea2000c1e9d00 */
[----:B------:R-:W-:Y:S01]  /*0410*/  LOP3.LUT R12, R3, 0x1, RZ, 0xc0, !PT ;  /* 0x00000001030c7812 */ /* 0x000fe200078ec0ff */
[----:B------:R-:W-:Y:S01]  /*0420*/  IMAD.MOV.U32 R13, RZ, RZ, 0x20fd8164 ;  /* 0x20fd8164ff0d7424 */ /* 0x000fe200078e00ff */
[----:B------:R-:W-:Y:S01]  /*0430*/  DMUL R26, R28, R28 ;  /* 0x0000001c1c1a7228 */ /* 0x000fe20000000000 */
[----:B------:R-:W-:Y:S01]  /*0440*/  IMAD.MOV.U32 R14, RZ, RZ, 0x3da8ff83 ;  /* 0x3da8ff83ff0e7424 */ /* 0x000fe200078e00ff */
[----:B------:R-:W-:-:S04]  /*0450*/  ISETP.NE.U32.AND P0, PT, R12, 0x1, PT ;  /* 0x000000010c00780c */ /* 0x000fc80003f05070 */
[----:B------:R-:W-:Y:S02]  /*0460*/  FSEL R12, R13, -8.06006814911005101289e+34, !P0 ;  /* 0xf9785eba0d0c7808 */ /* 0x000fe40004000000 */
[----:B------:R-:W-:-:S06]  /*0470*/  FSEL R13, -R14, 0.11223486810922622681, !P0 ;  /* 0x3de5db650e0d7808 */ /* 0x000fcc0004000100 */
[C---:B--2---:R-:W-:Y:S01]  /*0480*/  DFMA R8, R26.reuse, R12, R8 ;  /* 0x0000000c1a08722b */ /* 0x044fe20000000008 */
[----:B------:R-:W2:Y:S04]  /*0490*/  LDG.E.128.CONSTANT R12, desc[UR6][R16.64+0x10] ;  /* 0x00001006100c7981 */ /* 0x000ea8000c1e9d00 */
[----:B------:R-:W3:Y:S03]  /*04a0*/  LDG.E.128.CONSTANT R16, desc[UR6][R16.64+0x20] ;  /* 0x0000200610107981 */ /* 0x000ee6000c1e9d00 */
[----:B------:R-:W-:Y:S01]  /*04b0*/  DFMA R8, R26, R8, R10 ;  /* 0x000000081a08722b */ /* 0x000fe2000000000a */
[----:B------:R-:W-:Y:S01]  /*04c0*/  BSSY.RECONVERGENT B1, `(.L_x_32) ;  /* 0x0000028000017945 */ /* 0x000fe20003800200 */
[----:B------:R-:W-:-:S06]  /*04d0*/  DSETP.NEU.AND P1, PT, |R24|, +INF , PT ;  /* 0x7ff000001800742a */ /* 0x000fcc0003f2d200 */
[----:B--2---:R-:W-:-:S08]  /*04e0*/  DFMA R8, R26, R8, R12 ;  /* 0x000000081a08722b */ /* 0x004fd0000000000c */
[----:B------:R-:W-:-:S08]  /*04f0*/  DFMA R8, R26, R8, R14 ;  /* 0x000000081a08722b */ /* 0x000fd0000000000e */
[----:B---3--:R-:W-:-:S08]  /*0500*/  DFMA R8, R26, R8, R16 ;  /* 0x000000081a08722b */ /* 0x008fd00000000010 */
[----:B------:R-:W-:-:S08]  /*0510*/  DFMA R8, R26, R8, R18 ;  /* 0x000000081a08722b */ /* 0x000fd00000000012 */
[----:B------:R-:W-:Y:S02]  /*0520*/  DFMA R28, R8, R28, R28 ;  /* 0x0000001c081c722b */ /* 0x000fe4000000001c */
[----:B------:R-:W-:Y:S02]  /*0530*/  DFMA R8, R26, R8, 1 ;  /* 0x3ff000001a08742b */ /* 0x000fe40000000008 */
[----:B------:R-:W-:-:S08]  /*0540*/  @!P1 DMUL R26, RZ, R24 ;  /* 0x00000018ff1a9228 */ /* 0x000fd00000000000 */
[----:B------:R-:W-:Y:S02]  /*0550*/  FSEL R10, R8, R28, !P0 ;  /* 0x0000001c080a7208 */ /* 0x000fe40004000000 */
[----:B------:R-:W-:Y:S02]  /*0560*/  FSEL R11, R9, R29, !P0 ;  /* 0x0000001d090b7208 */ /* 0x000fe40004000000 */
[----:B------:R-:W-:Y:S01]  /*0570*/  LOP3.LUT P0, RZ, R3, 0x2, RZ, 0xc0, !PT ;  /* 0x0000000203ff7812 */ /* 0x000fe2000780c0ff */
[----:B------:R-:W-:-:S03]  /*0580*/  @!P1 IMAD.MOV.U32 R3, RZ, RZ, RZ ;  /* 0x000000ffff039224 */ /* 0x000fc600078e00ff */
[----:B------:R-:W-:-:S10]  /*0590*/  DADD R8, RZ, -R10 ;  /* 0x00000000ff087229 */ /* 0x000fd4000000080a */
[----:B------:R-:W-:Y:S02]  /*05a0*/  FSEL R8, R10, R8, !P0 ;  /* 0x000000080a087208 */ /* 0x000fe40004000000 */
[----:B------:R-:W-:-:S06]  /*05b0*/  FSEL R9, R11, R9, !P0 ;  /* 0x000000090b097208 */ /* 0x000fcc0004000000 */
[----:B-----5:R-:W-:Y:S01]  /*05c0*/  DFMA R22, R4, R8, R22 ;  /* 0x000000080416722b */ /* 0x020fe20000000016 */
[----:B------:R-:W-:Y:S10]  /*05d0*/  @!P1 BRA `(.L_x_33) ;  /* 0x0000000000589947 */ /* 0x000ff40003800000 */
        /* <DEDUP_REMOVED lines=19> */
[----:B------:R-:W-:Y:S05]  /*0710*/  CALL.REL.NOINC `($_Z27calculateCoefficientsKernelPdS_PKdS1_iid$__internal_trig_reduction_slowpathd) ;  /* 0x0000000000b07944 */ /* 0x000fea0003c00000 */
[----:B------:R-:W-:Y:S02]  /*0720*/  IMAD.MOV.U32 R26, RZ, RZ, R10 ;  /* 0x000000ffff1a7224 */ /* 0x000fe400078e000a */
[----:B------:R-:W-:-:S07]  /*0730*/  IMAD.MOV.U32 R27, RZ, RZ, R11 ;  /* 0x000000ffff1b7224 */ /* 0x000fce00078e000b */
.L_x_33:
[----:B------:R-:W-:Y:S05]  /*0740*/  BSYNC.RECONVERGENT B1 ;  /* 0x0000000000017941 */ /* 0x000fea0003800200 */
.L_x_32:
        /* <DEDUP_REMOVED lines=9> */
[----:B------:R-:W-:Y:S01]  /*07e0*/  DMUL R28, R26, R26 ;  /* 0x0000001a1a1c7228 */ /* 0x000fe20000000000 */
[----:B------:R-:W0:Y:S01]  /*07f0*/  LDCU UR4, c[0x0][0x360] ;  /* 0x00006c00ff0477ac */ /* 0x000e220008000800 */
[----:B------:R-:W-:Y:S01]  /*0800*/  ISETP.NE.U32.AND P0, PT, R24, 0x1, PT ;  /* 0x000000011800780c */ /* 0x000fe20003f05070 */
[----:B------:R-:W-:-:S03]  /*0810*/  IMAD.MOV.U32 R24, RZ, RZ, 0x20fd8164 ;  /* 0x20fd8164ff187424 */ /* 0x000fc600078e00ff */
[----:B------:R-:W-:Y:S02]  /*0820*/  FSEL R25, -R25, 0.11223486810922622681, !P0 ;  /* 0x3de5db6519197808 */ /* 0x000fe40004000100 */
[----:B------:R-:W-:Y:S01]  /*0830*/  FSEL R24, R24, -8.06006814911005101289e+34, !P0 ;  /* 0xf9785eba18187808 */ /* 0x000fe20004000000 */
[----:B0-----:R-:W-:-:S05]  /*0840*/  VIADD R2, R2, UR4 ;  /* 0x0000000402027c36 */ /* 0x001fca0008000000 */
        /* <DEDUP_REMOVED lines=13> */
[----:B------:R-:W-:Y:S02]  /*0920*/  FSEL R9, R11, R9, !P0 ;  /* 0x000000090b097208 */ /* 0x000fe40004000000 */
[----:B------:R-:W-:-:S04]  /*0930*/  ISETP.GE.AND P0, PT, R2, UR10, PT ;  /* 0x0000000a02007c0c */ /* 0x000fc8000bf06270 */
[----:B------:R-:W-:-:S09]  /*0940*/  DFMA R20, R4, R8, R20 ;  /* 0x000000080414722b */ /* 0x000fd20000000014 */
[----:B------:R-:W-:Y:S05]  /*0950*/  @!P0 BRA `(.L_x_34) ;  /* 0xfffffff800008947 */ /* 0x000fea000383ffff */
.L_x_27:
[----:B------:R-:W-:Y:S05]  /*0960*/  BSYNC.RECONVERGENT B0 ;  /* 0x0000000000007941 */ /* 0x000fea0003800200 */
.L_x_26:
[----:B------:R-:W0:Y:S08]  /*0970*/  LDC.64 R2, c[0x0][0x380] ;  /* 0x0000e000ff027b82 */ /* 0x000e300000000a00 */
[----:B------:R-:W1:Y:S01]  /*0980*/  LDC.64 R4, c[0x0][0x388] ;  /* 0x0000e200ff047b82 */ /* 0x000e620000000a00 */
[----:B0-----:R-:W-:-:S05]  /*0990*/  IMAD.WIDE.U32 R2, R0, 0x8, R2 ;  /* 0x0000000800027825 */ /* 0x001fca00078e0002 */
[----:B------:R-:W-:Y:S01]  /*09a0*/  REDG.E.ADD.F64.RN.STRONG.GPU desc[UR6][R2.64+0x8], R22 ;  /* 0x00000816020079a6 */ /* 0x000fe2000c12ff06 */
[----:B-1----:R-:W-:-:S05]  /*09b0*/  IMAD.WIDE.U32 R4, R0, 0x8, R4 ;  /* 0x0000000800047825 */ /* 0x002fca00078e0004 */
[----:B------:R-:W-:Y:S01]  /*09c0*/  REDG.E.ADD.F64.RN.STRONG.GPU desc[UR6][R4.64+0x8], R20 ;  /* 0x00000814040079a6 */ /* 0x000fe2000c12ff06 */
[----:B------:R-:W-:Y:S05]  /*09d0*/  EXIT ;  /* 0x000000000000794d */ /* 0x000fea0003800000 */
        .type           $_Z27calculateCoefficientsKernelPdS_PKdS1_iid$__internal_trig_reduction_slowpathd,@function
        .size           $_Z27calculateCoefficientsKernelPdS_PKdS1_iid$__internal_trig_reduction_slowpathd,(.L_x_45 - $_Z27calculateCoefficientsKernelPdS_PKdS1_iid$__internal_trig_reduction_slowpathd)
$_Z27calculateCoefficientsKernelPdS_PKdS1_iid$__internal_trig_reduction_slowpathd:
        /* <DEDUP_REMOVED lines=19> */
[----:B------:R-:W-:Y:S01]  /*0b10*/  IADD3 R14, PT, PT, RZ, -R19, -R16 ;  /* 0x80000013ff0e7210 */ /* 0x000fe20007ffe810 */
[----:B------:R-:W-:Y:S01]  /*0b20*/  IMAD.SHL.U32 R15, R10, 0x800, RZ ;  /* 0x000008000a0f7824 */ /* 0x000fe200078e00ff */
[----:B------:R-:W-:Y:S01]  /*0b30*/  LOP3.LUT R27, R27, 0x80000000, RZ, 0xfc, !PT ;  /* 0x800000001b1b7812 */ /* 0x000fe200078efcff */
[----:B------:R-:W-:Y:S01]  /*0b40*/  IMAD.MOV.U32 R19, RZ, RZ, RZ ;  /* 0x000000ffff137224 */ /* 0x000fe200078e00ff */
[----:B------:R-:W-:-:S07]  /*0b50*/  CS2R R12, SRZ ;  /* 0x00000000000c7805 */ /* 0x000fce000001ff00 */
.L_x_39:
        /* <DEDUP_REMOVED lines=9> */
[----:B------:R-:W-:-:S03]  /*0bf0*/  IMAD R28, R11, R15, RZ ;  /* 0x0000000f0b1c7224 */ /* 0x000fc600078e02ff */
[----:B------:R-:W-:Y:S01]  /*0c00*/  IADD3 R13, P0, PT, R29, R13, RZ ;  /* 0x0000000d1d0d7210 */ /* 0x000fe20007f1e0ff */
[C---:B------:R-:W-:Y:S02]  /*0c10*/  IMAD R29, R19.reuse, 0x8, R1 ;  /* 0x00000008131d7824 */ /* 0x040fe400078e0201 */
[----:B------:R-:W-:Y:S01]  /*0c20*/  VIADD R19, R19, 0x1 ;  /* 0x0000000113137836 */ /* 0x000fe20000000000 */
[----:B------:R-:W-:Y:S01]  /*0c30*/  IADD3 R13, P1, PT, R28, R13, RZ ;  /* 0x0000000d1c0d7210 */ /* 0x000fe20007f3e0ff */
[----:B------:R-:W-:-:S04]  /*0c40*/  IMAD.HI.U32 R28, R10, R27, RZ ;  /* 0x0000001b0a1c7227 */ /* 0x000fc800078e00ff */
[----:B------:R-:W-:Y:S01]  /*0c50*/  IMAD.X R10, RZ, RZ, R28, P2 ;  /* 0x000000ffff0a7224 */ /* 0x000fe200010e061c */
[----:B------:R0:W-:Y:S01]  /*0c60*/  STL.64 [R29], R12 ;  /* 0x0000000c1d007387 */ /* 0x0001e20000100a00 */
[----:B------:R-:W-:-:S05]  /*0c70*/  IMAD.HI.U32 R28, R11, R15, RZ ;  /* 0x0000000f0b1c7227 */ /* 0x000fca00078e00ff */
[----:B------:R-:W-:Y:S01]  /*0c80*/  IADD3.X R28, P0, PT, R28, R10, RZ, P0, !PT ;  /* 0x0000000a1c1c7210 */ /* 0x000fe2000071e4ff */
[----:B------:R-:W-:-:S04]  /*0c90*/  IMAD.HI.U32 R10, R11, R27, RZ ;  /* 0x0000001b0b0a7227 */ /* 0x000fc800078e00ff */
[----:B------:R-:W-:Y:S01]  /*0ca0*/  IMAD.X R10, RZ, RZ, R10, P0 ;  /* 0x000000ffff0a7224 */ /* 0x000fe200000e060a */
[----:B------:R-:W-:Y:S01]  /*0cb0*/  ISETP.NE.AND P0, PT, R14, -0xf, PT ;  /* 0xfffffff10e00780c */ /* 0x000fe20003f05270 */
[----:B------:R-:W-:-:S05]  /*0cc0*/  IMAD R11, R11, R27, RZ ;  /* 0x0000001b0b0b7224 */ /* 0x000fca00078e02ff */
[----:B------:R-:W-:-:S05]  /*0cd0*/  IADD3.X R28, P1, PT, R11, R28, RZ, P1, !PT ;  /* 0x0000001c0b1c7210 */ /* 0x000fca0000f3e4ff */
[----:B0-----:R-:W-:Y:S02]  /*0ce0*/  IMAD.X R13, RZ, RZ, R10, P1 ;  /* 0x000000ffff0d7224 */ /* 0x001fe400008e060a */
[----:B------:R-:W-:Y:S01]  /*0cf0*/  IMAD.MOV.U32 R12, RZ, RZ, R28 ;  /* 0x000000ffff0c7224 */ /* 0x000fe200078e001c */
[----:B------:R-:W-:Y:S06]  /*0d00*/  @P0 BRA `(.L_x_39) ;  /* 0xfffffffc00940947 */ /* 0x000fec000383ffff */
[----:B------:R-:W-:Y:S05]  /*0d10*/  BSYNC.RECONVERGENT B4 ;  /* 0x0000000000047941 */ /* 0x000fea0003800200 */
.L_x_38:
[----:B------:R-:W-:-:S07]  /*0d20*/  IMAD.MOV.U32 R3, RZ, RZ, R16 ;  /* 0x000000ffff037224 */ /* 0x000fce00078e0010 */
.L_x_37:
[----:B------:R-:W-:Y:S05]  /*0d30*/  BSYNC.RECONVERGENT B3 ;  /* 0x0000000000037941 */ /* 0x000fea0003800200 */
.L_x_36:
[C---:B------:R-:W-:Y:S02]  /*0d40*/  LOP3.LUT R8, R17.reuse, 0x7ff, RZ, 0xc0, !PT ;  /* 0x000007ff11087812 */ /* 0x040fe400078ec0ff */
[----:B------:R-:W-:-:S03]  /*0d50*/  LOP3.LUT P0, R19, R17, 0x3f, RZ, 0xc0, !PT ;  /* 0x0000003f11137812 */ /* 0x000fc6000780c0ff */
[----:B------:R-:W-:-:S05]  /*0d60*/  VIADD R8, R8, 0xfffffc00 ;  /* 0xfffffc0008087836 */ /* 0x000fca0000000000 */
[----:B------:R-:W-:-:S05]  /*0d70*/  SHF.R.U32.HI R8, RZ, 0x6, R8 ;  /* 0x00000006ff087819 */ /* 0x000fca0000011608 */
        /* <DEDUP_REMOVED lines=12> */
[C-C-:B------:R-:W-:Y:S02]  /*0e40*/  @P0 SHF.R.U64 R28, R10.reuse, 0x1, R11.reuse ;  /* 0x000000010a1c0819 */ /* 0x140fe4000000120b */
[----:B------:R-:W-:Y:S02]  /*0e50*/  @P0 SHF.L.U64.HI R17, R10, R19, R11 ;  /* 0x000000130a110219 */ /* 0x000fe4000001020b */
[----:B------:R-:W-:-:S02]  /*0e60*/  @P0 LOP3.LUT R10, R15, R14, RZ, 0xfc, !PT ;  /* 0x0000000e0f0a0212 */ /* 0x000fc400078efcff */
[----:B------:R-:W-:Y:S02]  /*0e70*/  @P0 SHF.R.U32.HI R14, RZ, 0x1, R11 ;  /* 0x00000001ff0e0819 */ /* 0x000fe4000001160b */
[----:B0-----:R-:W-:Y:S02]  /*0e80*/  @P0 SHF.R.U32.HI R12, RZ, R3, R16 ;  /* 0x00000003ff0c0219 */ /* 0x001fe40000011610 */
[----:B----4-:R-:W-:Y:S02]  /*0e90*/  @P0 SHF.L.U32 R13, R8, R19, RZ ;  /* 0x00000013080d0219 */ /* 0x010fe400000006ff */
[----:B------:R-:W-:Y:S02]  /*0ea0*/  @P0 SHF.R.U64 R28, R28, R3, R14 ;  /* 0x000000031c1c0219 */ /* 0x000fe4000000120e */
[----:B------:R-:W-:Y:S01]  /*0eb0*/  @P0 LOP3.LUT R11, R17, R12, RZ, 0xfc, !PT ;  /* 0x0000000c110b0212 */ /* 0x000fe200078efcff */
[----:B------:R-:W-:Y:S01]  /*0ec0*/  IMAD.SHL.U32 R12, R10, 0x4, RZ ;  /* 0x000000040a0c7824 */ /* 0x000fe200078e00ff */
[----:B------:R-:W-:-:S02]  /*0ed0*/  @P0 SHF.L.U64.HI R19, R8, R19, R9 ;  /* 0x0000001308130219 */ /* 0x000fc40000010209 */
[----:B------:R-:W-:Y:S02]  /*0ee0*/  @P0 LOP3.LUT R8, R13, R28, RZ, 0xfc, !PT ;  /* 0x0000001c0d080212 */ /* 0x000fe400078efcff */
[----:B------:R-:W-:Y:S02]  /*0ef0*/  @P0 SHF.R.U32.HI R3, RZ, R3, R14 ;  /* 0x00000003ff030219 */ /* 0x000fe4000001160e */
[----:B------:R-:W-:Y:S02]  /*0f00*/  SHF.L.U64.HI R10, R10, 0x2, R11 ;  /* 0x000000020a0a7819 */ /* 0x000fe4000001020b */
[----:B------:R-:W-:Y:S02]  /*0f10*/  SHF.L.W.U32.HI R16, R11, 0x2, R8 ;  /* 0x000000020b107819 */ /* 0x000fe40000010e08 */
[----:B------:R-:W-:Y:S02]  /*0f20*/  @P0 LOP3.LUT R9, R19, R3, RZ, 0xfc, !PT ;  /* 0x0000000313090212 */ /* 0x000fe400078efcff */
        /* <DEDUP_REMOVED lines=32> */
.L_x_41:
[----:B------:R-:W-:Y:S05]  /*1130*/  BSYNC.RECONVERGENT B3 ;  /* 0x0000000000037941 */ /* 0x000fea0003800200 */
.L_x_40:
[----:B------:R-:W-:-:S04]  /*1140*/  IMAD.WIDE.U32 R12, R16, 0x2168c235, RZ ;  /* 0x2168c235100c7825 */ /* 0x000fc800078e00ff */
[----:B------:R-:W-:Y:S01]  /*1150*/  IMAD.MOV.U32 R10, RZ, RZ, R13 ;  /* 0x000000ffff0a7224 */ /* 0x000fe200078e000d */
[----:B------:R-:W-:Y:S01]  /*1160*/  IADD3 RZ, P1, PT, R12, R12, RZ ;  /* 0x0000000c0cff7210 */ /* 0x000fe20007f3e0ff */
[----:B------:R-:W-:Y:S02]  /*1170*/  IMAD.MOV.U32 R11, RZ, RZ, RZ ;  /* 0x000000ffff0b7224 */ /* 0x000fe400078e00ff */
        /* <DEDUP_REMOVED lines=19> */
[----:B------:R-:W-:-:S02]  /*12b0*/  SHF.R.U32.HI R13, RZ, 0x1e, R9 ;  /* 0x0000001eff0d7819 */ /* 0x000fc40000011609 */
[----:B------:R-:W-:Y:S01]  /*12c0*/  SHF.R.U64 R10, R10, 0xa, R11 ;  /* 0x0000000a0a0a7819 */ /* 0x000fe2000000120b */
[----:B------:R-:W-:Y:S01]  /*12d0*/  IMAD.SHL.U32 R12, R12, 0x100000, RZ ;  /* 0x001000000c0c7824 */ /* 0x000fe200078e00ff */
[----:B------:R-:W-:Y:S02]  /*12e0*/  LEA.HI R8, R8, R13, RZ, 0x1 ;  /* 0x0000000d08087211 */ /* 0x000fe400078f08ff */
[----:B------:R-:W-:Y:S02]  /*12f0*/  IADD3 R10, P2, PT, R10, 0x1, RZ ;  /* 0x000000010a0a7810 */ /* 0x000fe40007f5e0ff */
[----:B------:R-:W-:Y:S01]  /*1300*/  @!P0 LOP3.LUT R3, R3, 0x80000000, RZ, 0x3c, !PT ;  /* 0x8000000003038812 */ /* 0x000fe200078e3cff */
[----:B------:R-:W-:Y:S01]  /*1310*/  @P1 IMAD.MOV R8, RZ, RZ, -R8 ;  /* 0x000000ffff081224 */ /* 0x000fe200078e0a08 */
[----:B------:R-:W-:-:S04]  /*1320*/  LEA.HI.X R11, R11, RZ, RZ, 0x16, P2 ;  /* 0x000000ff0b0b7211 */ /* 0x000fc800010fb4ff */
[--C-:B------:R-:W-:Y:S02]  /*1330*/  SHF.R.U64 R10, R10, 0x1, R11.reuse ;  /* 0x000000010a0a7819 */ /* 0x100fe4000000120b */
[----:B------:R-:W-:Y:S02]  /*1340*/  SHF.R.U32.HI R9, RZ, 0x1, R11 ;  /* 0x00000001ff097819 */ /* 0x000fe4000001160b */
[----:B------:R-:W-:-:S04]  /*1350*/  IADD3 R10, P2, P3, RZ, RZ, R10 ;  /* 0x000000ffff0a7210 */ /* 0x000fc80007b5e00a */
[----:B------:R-:W-:-:S04]  /*1360*/  IADD3.X R12, PT, PT, R12, 0x3fe00000, R9, P2, P3 ;  /* 0x3fe000000c0c7810 */ /* 0x000fc800017e6409 */
[----:B------:R-:W-:-:S07]  /*1370*/  LOP3.LUT R11, R12, R3, RZ, 0xfc, !PT ;  /* 0x000000030c0b7212 */ /* 0x000fce00078efcff */
.L_x_35:
[----:B------:R-:W-:Y:S02]  /*1380*/  IMAD.MOV.U32 R27, RZ, RZ, 0x0 ;  /* 0x00000000ff1b7424 */ /* 0x000fe400078e00ff */
[----:B------:R-:W-:Y:S02]  /*1390*/  IMAD.MOV.U32 R3, RZ, RZ, R8 ;  /* 0x000000ffff037224 */ /* 0x000fe400078e0008 */
[----:B------:R-:W-:Y:S05]  /*13a0*/  RET.REL.NODEC R26 `(_Z27calculateCoefficientsKernelPdS_PKdS1_iid) ;  /* 0xffffffec1a147950 */ /* 0x000fea0003c3ffff */
.L_x_42:
        /* <DEDUP_REMOVED lines=13> */
.L_x_45:


//--------------------- .nv.global.init           --------------------------
	.section	.nv.global.init,"aw",@progbits
	.align	16
.nv.global.init:
	.type		__cudart_sin_cos_coeffs,@object
	.size		__cudart_sin_cos_coeffs,(__cudart_i2opi_d - __cudart_sin_cos_coeffs)
__cudart_sin_cos_coeffs:
        /*0000*/ 	.byte	0x46, 0xd2, 0xb0, 0x2c, 0xf1, 0xe5, 0x5a, 0xbe, 0x92, 0xe3, 0xac, 0x69, 0xe3, 0x1d, 0xc7, 0x3e
        /*0010*/ 	.byte	0xa1, 0x62, 0xdb, 0x19, 0xa0, 0x01, 0x2a, 0xbf, 0x18, 0x08, 0x11, 0x11, 0x11, 0x11, 0x81, 0x3f
        /*0020*/ 	.byte	0x54, 0x55, 0x55, 0x55, 0x55, 0x55, 0xc5, 0xbf, 0x00, 0x00, 0x00, 0x00, 0x00, 0x00, 0x00, 0x00
        /*0030*/ 	.byte	0x00, 0x00, 0x00, 0x00, 0x00, 0x00, 0x00, 0x00, 0x64, 0x81, 0xfd, 0x20, 0x83, 0xff, 0xa8, 0xbd
        /*0040*/ 	.byte	0x28, 0x85, 0xef, 0xc1, 0xa7, 0xee, 0x21, 0x3e, 0xd9, 0xe6, 0x06, 0x8e, 0x4f, 0x7e, 0x92, 0xbe
        /*0050*/ 	.byte	0xe9, 0xbc, 0xdd, 0x19, 0xa0, 0x01, 0xfa, 0x3e, 0x47, 0x5d, 0xc1, 0x16, 0x6c, 0xc1, 0x56, 0xbf
        /*0060*/ 	.byte	0x51, 0x55, 0x55, 0x55, 0x55, 0x55, 0xa5, 0x3f, 0x00, 0x00, 0x00, 0x00, 0x00, 0x00, 0xe0, 0xbf
        /*0070*/ 	.byte	0x00, 0x00, 0x00, 0x00, 0x00, 0x00, 0xf0, 0x3f, 0x00, 0x00, 0x00, 0x00, 0x00, 0x00, 0x00, 0x00
	.type		__cudart_i2opi_d,@object
	.size		__cudart_i2opi_d,(.L_0 - __cudart_i2opi_d)
__cudart_i2opi_d:
        /* <DEDUP_REMOVED lines=9> */
.L_0:


//--------------------- .nv.shared.reserved.0     --------------------------
	.section	.nv.shared.reserved.0,"aw",@nobits
	.weak		__nv_reservedSMEM_offset_0_alias
	.size		__nv_reservedSMEM_offset_0_alias, 0, 64
	.other		__nv_reservedSMEM_offset_0_alias,@"STO_CUDA_RESERVED_SHARED STV_DEFAULT"
__nv_reservedSMEM_offset_0_alias:
	.zero		0
	.zero		64


//--------------------- .nv.constant0._Z27normalizeCoefficientsKernelPdS_PKdS1_ii --------------------------
	.section	.nv.constant0._Z27normalizeCoefficientsKernelPdS_PKdS1_ii,"a",@progbits
	.sectionflags	@""
	.align	4
.nv.constant0._Z27normalizeCoefficientsKernelPdS_PKdS1_ii:
	.zero		936


//--------------------- .nv.constant0._Z21calculateSeriesKernelPdPKdS1_S1_iid --------------------------
	.section	.nv.constant0._Z21calculateSeriesKernelPdPKdS1_S1_iid,"a",@progbits
	.sectionflags	@""
	.align	4
.nv.constant0._Z21calculateSeriesKernelPdPKdS1_S1_iid:
	.zero		944


//--------------------- .nv.constant0._Z27calculateCoefficientsKernelPdS_PKdS1_iid --------------------------
	.section	.nv.constant0._Z27calculateCoefficientsKernelPdS_PKdS1_iid,"a",@progbits
	.sectionflags	@""
	.align	4
.nv.constant0._Z27calculateCoefficientsKernelPdS_PKdS1_iid:
	.zero		944


//--------------------- SYMBOLS --------------------------

	.type		.nv.reservedSmem.offset0,@object
	.size		.nv.reservedSmem.offset0,0x4
